	.target	sm_90a

	.elftype	@"ET_EXEC"


//--------------------- .note.nv.tkinfo           --------------------------
	.section	.note.nv.tkinfo,"",@"SHT_NOTE"
	.sectionflags	@"SHF_NOTE_NV_TKINFO"
	.tkinfo
        /*0018*/ 	.word	0x00000002
        /*0030*/ 	.string	""
        /*0030*/ 	.string	"ptxas"
        /*0030*/ 	.string	"Cuda compilation tools, release 13.0, V13.0.88"
        /*0030*/ 	.string	"Build cuda_13.0.r13.0/compiler.36424714_0"
        /*0030*/ 	.string	"-arch sm_90a -m 64 "



//--------------------- .note.nv.cuinfo           --------------------------
	.section	.note.nv.cuinfo,"",@"SHT_NOTE"
	.sectionflags	@"SHF_NOTE_NV_CUINFO"
        /*0018*/ 	.short	0x0002
        /*001a*/ 	.short	0x005a
        /*001c*/ 	.short	0x0082
	.zero		2


//--------------------- .nv.info                  --------------------------
	.section	.nv.info,"",@"SHT_CUDA_INFO"
	.align	4


	//----- nvinfo : EIATTR_REGCOUNT
	.align		4
        /*0000*/ 	.byte	0x04, 0x2f
        /*0002*/ 	.short	(.L_15 - .L_14)
	.align		4
.L_14:
        /*0004*/ 	.word	index@(_ZN7cutlass13device_kernelINS_4gemm6kernel13GemmUniversalIN4cute5tupleIJiiiiEEENS1_10collective13CollectiveMmaINS1_34MainloopSm90TmaGmmaWarpSpecializedILi5ENS5_IJNS4_1CILi2EEENSA_ILi1EEESC_EEENS1_35KernelTmaWarpSpecializedCooperativeEEENS5_IJNSA_ILi128EEENSA_ILi64EEENSA_ILi32EEEEEEaNS5_IJlSC_lEEEaSK_NS4_8TiledMMAINS4_8MMA_AtomIJNS4_4SM904GMMA26MMA_64x64x32_S32S8S8_SS_TNEEEENS4_6LayoutISD_NS5_IJSC_NSA_ILi0EEESS_EEEEENS5_IJNS4_10UnderscoreESV_SV_EEEEENS4_13SM90_TMA_LOADENS4_14ComposedLayoutINS4_7SwizzleILi1ELi4ELi3EEENS4_18smem_ptr_flag_bitsILi8EEENSR_INS5_IJNSA_ILi8EEESI_EEENS5_IJSI_SC_EEEEEEEvNS4_8identityENS4_23SM90_TMA_LOAD_MULTICASTES18_vS19_EENS_8epilogue10collective6detail29Sm90TmaWarpSpecializedAdapterINS1D_15DefaultEpilogueIaSK_SK_NS1C_6thread17LinearCombinationIaLi1EiiLNS1H_9ScaleType4KindE0ELNS_15FloatRoundStyleE2EaEENS1_15EpilogueDefaultEEEEEvvEEEEvNT_6ParamsE)
        /*0008*/ 	.word	0x000000a8


	//----- nvinfo : EIATTR_FRAME_SIZE
	.align		4
.L_15:
        /*000c*/ 	.byte	0x04, 0x11
        /*000e*/ 	.short	(.L_17 - .L_16)
	.align		4
.L_16:
        /*0010*/ 	.word	index@(_ZN7cutlass13device_kernelINS_4gemm6kernel13GemmUniversalIN4cute5tupleIJiiiiEEENS1_10collective13CollectiveMmaINS1_34MainloopSm90TmaGmmaWarpSpecializedILi5ENS5_IJNS4_1CILi2EEENSA_ILi1EEESC_EEENS1_35KernelTmaWarpSpecializedCooperativeEEENS5_IJNSA_ILi128EEENSA_ILi64EEENSA_ILi32EEEEEEaNS5_IJlSC_lEEEaSK_NS4_8TiledMMAINS4_8MMA_AtomIJNS4_4SM904GMMA26MMA_64x64x32_S32S8S8_SS_TNEEEENS4_6LayoutISD_NS5_IJSC_NSA_ILi0EEESS_EEEEENS5_IJNS4_10UnderscoreESV_SV_EEEEENS4_13SM90_TMA_LOADENS4_14ComposedLayoutINS4_7SwizzleILi1ELi4ELi3EEENS4_18smem_ptr_flag_bitsILi8EEENSR_INS5_IJNSA_ILi8EEESI_EEENS5_IJSI_SC_EEEEEEEvNS4_8identityENS4_23SM90_TMA_LOAD_MULTICASTES18_vS19_EENS_8epilogue10collective6detail29Sm90TmaWarpSpecializedAdapterINS1D_15DefaultEpilogueIaSK_SK_NS1C_6thread17LinearCombinationIaLi1EiiLNS1H_9ScaleType4KindE0ELNS_15FloatRoundStyleE2EaEENS1_15EpilogueDefaultEEEEEvvEEEEvNT_6ParamsE)
        /*0014*/ 	.word	0x00000000


	//----- nvinfo : EIATTR_MIN_STACK_SIZE
	.align		4
.L_17:
        /*0018*/ 	.byte	0x04, 0x12
        /*001a*/ 	.short	(.L_19 - .L_18)
	.align		4
.L_18:
        /*001c*/ 	.word	index@(_ZN7cutlass13device_kernelINS_4gemm6kernel13GemmUniversalIN4cute5tupleIJiiiiEEENS1_10collective13CollectiveMmaINS1_34MainloopSm90TmaGmmaWarpSpecializedILi5ENS5_IJNS4_1CILi2EEENSA_ILi1EEESC_EEENS1_35KernelTmaWarpSpecializedCooperativeEEENS5_IJNSA_ILi128EEENSA_ILi64EEENSA_ILi32EEEEEEaNS5_IJlSC_lEEEaSK_NS4_8TiledMMAINS4_8MMA_AtomIJNS4_4SM904GMMA26MMA_64x64x32_S32S8S8_SS_TNEEEENS4_6LayoutISD_NS5_IJSC_NSA_ILi0EEESS_EEEEENS5_IJNS4_10UnderscoreESV_SV_EEEEENS4_13SM90_TMA_LOADENS4_14ComposedLayoutINS4_7SwizzleILi1ELi4ELi3EEENS4_18smem_ptr_flag_bitsILi8EEENSR_INS5_IJNSA_ILi8EEESI_EEENS5_IJSI_SC_EEEEEEEvNS4_8identityENS4_23SM90_TMA_LOAD_MULTICASTES18_vS19_EENS_8epilogue10collective6detail29Sm90TmaWarpSpecializedAdapterINS1D_15DefaultEpilogueIaSK_SK_NS1C_6thread17LinearCombinationIaLi1EiiLNS1H_9ScaleType4KindE0ELNS_15FloatRoundStyleE2EaEENS1_15EpilogueDefaultEEEEEvvEEEEvNT_6ParamsE)
        /*0020*/ 	.word	0x00000000
.L_19:


//--------------------- .nv.compat                --------------------------
	.section	.nv.compat,"",@"SHT_CUDA_COMPAT_INFO"
	.align	4
        /*0000*/ 	.byte	0x02, 0x09, 0x01, 0x00, 0x02, 0x02, 0x04, 0x00, 0x02, 0x05, 0x05, 0x00, 0x03, 0x07, 0x01, 0x01
        /*0010*/ 	.byte	0x02, 0x03, 0x01, 0x00, 0x02, 0x06, 0x01, 0x00, 0x04, 0x0b, 0x08, 0x00, 0x00, 0x00, 0x00, 0x00
        /*0020*/ 	.byte	0x00, 0x00, 0x00, 0x00


//--------------------- .nv.info._ZN7cutlass13device_kernelINS_4gemm6kernel13GemmUniversalIN4cute5tupleIJiiiiEEENS1_10collective13CollectiveMmaINS1_34MainloopSm90TmaGmmaWarpSpecializedILi5ENS5_IJNS4_1CILi2EEENSA_ILi1EEESC_EEENS1_35KernelTmaWarpSpecializedCooperativeEEENS5_IJNSA_ILi128EEENSA_ILi64EEENSA_ILi32EEEEEEaNS5_IJlSC_lEEEaSK_NS4_8TiledMMAINS4_8MMA_AtomIJNS4_4SM904GMMA26MMA_64x64x32_S32S8S8_SS_TNEEEENS4_6LayoutISD_NS5_IJSC_NSA_ILi0EEESS_EEEEENS5_IJNS4_10UnderscoreESV_SV_EEEEENS4_13SM90_TMA_LOADENS4_14ComposedLayoutINS4_7SwizzleILi1ELi4ELi3EEENS4_18smem_ptr_flag_bitsILi8EEENSR_INS5_IJNSA_ILi8EEESI_EEENS5_IJSI_SC_EEEEEEEvNS4_8identityENS4_23SM90_TMA_LOAD_MULTICASTES18_vS19_EENS_8epilogue10collective6detail29Sm90TmaWarpSpecializedAdapterINS1D_15DefaultEpilogueIaSK_SK_NS1C_6thread17LinearCombinationIaLi1EiiLNS1H_9ScaleType4KindE0ELNS_15FloatRoundStyleE2EaEENS1_15EpilogueDefaultEEEEEvvEEEEvNT_6ParamsE --------------------------
	.section	.nv.info._ZN7cutlass13device_kernelINS_4gemm6kernel13GemmUniversalIN4cute5tupleIJiiiiEEENS1_10collective13CollectiveMmaINS1_34MainloopSm90TmaGmmaWarpSpecializedILi5ENS5_IJNS4_1CILi2EEENSA_ILi1EEESC_EEENS1_35KernelTmaWarpSpecializedCooperativeEEENS5_IJNSA_ILi128EEENSA_ILi64EEENSA_ILi32EEEEEEaNS5_IJlSC_lEEEaSK_NS4_8TiledMMAINS4_8MMA_AtomIJNS4_4SM904GMMA26MMA_64x64x32_S32S8S8_SS_TNEEEENS4_6LayoutISD_NS5_IJSC_NSA_ILi0EEESS_EEEEENS5_IJNS4_10UnderscoreESV_SV_EEEEENS4_13SM90_TMA_LOADENS4_14ComposedLayoutINS4_7SwizzleILi1ELi4ELi3EEENS4_18smem_ptr_flag_bitsILi8EEENSR_INS5_IJNSA_ILi8EEESI_EEENS5_IJSI_SC_EEEEEEEvNS4_8identityENS4_23SM90_TMA_LOAD_MULTICASTES18_vS19_EENS_8epilogue10collective6detail29Sm90TmaWarpSpecializedAdapterINS1D_15DefaultEpilogueIaSK_SK_NS1C_6thread17LinearCombinationIaLi1EiiLNS1H_9ScaleType4KindE0ELNS_15FloatRoundStyleE2EaEENS1_15EpilogueDefaultEEEEEvvEEEEvNT_6ParamsE,"",@"SHT_CUDA_INFO"
	.sectionflags	@""
	.align	4


	//----- nvinfo : EIATTR_CUDA_API_VERSION
	.align		4
        /*0000*/ 	.byte	0x04, 0x37
        /*0002*/ 	.short	(.L_21 - .L_20)
.L_20:
        /*0004*/ 	.word	0x00000082


	//----- nvinfo : EIATTR_KPARAM_INFO
	.align		4
.L_21:
        /*0008*/ 	.byte	0x04, 0x17
        /*000a*/ 	.short	(.L_23 - .L_22)
.L_22:
        /*000c*/ 	.word	0x00000000
        /*0010*/ 	.short	0x0000
        /*0012*/ 	.short	0x0070
        /*0014*/ 	.byte	0x00, 0xf0, 0x01, 0x10


	//----- nvinfo : EIATTR_SPARSE_MMA_MASK
	.align		4
.L_23:
        /*0018*/ 	.byte	0x03, 0x50
        /*001a*/ 	.short	0x0000


	//----- nvinfo : EIATTR_MAXREG_COUNT
	.align		4
        /*001c*/ 	.byte	0x03, 0x1b
        /*001e*/ 	.short	0x00a8


	//----- nvinfo : EIATTR_NUM_BARRIERS
	.align		4
        /*0020*/ 	.byte	0x02, 0x4c
        /*0022*/ 	.byte	0x01
	.zero		1


	//----- nvinfo : EIATTR_EXTERNS
	.align		4
        /*0024*/ 	.byte	0x04, 0x0f
        /*0026*/ 	.short	(.L_25 - .L_24)


	//   ....[0]....
	.align		4
.L_24:
        /*0028*/ 	.word	index@(__assertfail)


	//----- nvinfo : EIATTR_MERCURY_ISA_VERSION
	.align		4
.L_25:
        /*002c*/ 	.byte	0x03, 0x5f
        /*002e*/ 	.short	0x0101


	//----- nvinfo : EIATTR_INT_WARP_WIDE_INSTR_OFFSETS
	.align		4
        /*0030*/ 	.byte	0x04, 0x31
        /*0032*/ 	.short	(.L_27 - .L_26)


	//   ....[0]....
.L_26:
        /*0034*/ 	.word	0x000004a0


	//   ....[1]....
        /*0038*/ 	.word	0x000004d0


	//   ....[2]....
        /*003c*/ 	.word	0x00000670


	//   ....[3]....
        /*0040*/ 	.word	0x00001bf0


	//----- nvinfo : EIATTR_COOP_GROUP_MASK_REGIDS
	.align		4
.L_27:
        /*0044*/ 	.byte	0x04, 0x29
        /*0046*/ 	.short	(.L_29 - .L_28)


	//   ....[0]....
.L_28:
        /*0048*/ 	.word	0xffffffff


	//   ....[1]....
        /*004c*/ 	.word	0xffffffff


	//   ....[2]....
        /*0050*/ 	.word	0xffffffff


	//   ....[3]....
        /*0054*/ 	.word	0xffffffff


	//   ....[4]....
        /*0058*/ 	.word	0xffffffff


	//   ....[5]....
        /*005c*/ 	.word	0xffffffff


	//----- nvinfo : EIATTR_COOP_GROUP_INSTR_OFFSETS
	.align		4
.L_29:
        /*0060*/ 	.byte	0x04, 0x28
        /*0062*/ 	.short	(.L_31 - .L_30)


	//   ....[0]....
.L_30:
        /*0064*/ 	.word	0x00000060


	//   ....[1]....
        /*0068*/ 	.word	0x00000070


	//   ....[2]....
        /*006c*/ 	.word	0x00000130


	//   ....[3]....
        /*0070*/ 	.word	0x000002f0


	//   ....[4]....
        /*0074*/ 	.word	0x00000820


	//   ....[5]....
        /*0078*/ 	.word	0x00001440


	//----- nvinfo : EIATTR_REG_RECONFIG
	.align		4
.L_31:
        /*007c*/ 	.byte	0x01, 0x54
	.zero		2


	//----- nvinfo : EIATTR_SYSCALL_OFFSETS
	.align		4
        /*0080*/ 	.byte	0x04, 0x46
        /*0082*/ 	.short	(.L_33 - .L_32)


	//   ....[0]....
.L_32:
        /*0084*/ 	.word	0x00001630


	//----- nvinfo : EIATTR_MBARRIER_INSTR_OFFSETS
	.align		4
.L_33:
        /*0088*/ 	.byte	0x04, 0x39
        /*008a*/ 	.short	(.L_35 - .L_34)


	//   ....[0]....
.L_34:
        /*008c*/ 	.word	0x00000230
        /*0090*/ 	.word	0x000000ff
        /*0094*/ 	.word	0x00000000
        /*0098*/ 	.short	0x0100
        /*009a*/ 	.byte	0x08
	.zero		1


	//   ....[1]....
        /*009c*/ 	.word	0x00000240
        /*00a0*/ 	.word	0x000000ff
        /*00a4*/ 	.word	0x00000028
        /*00a8*/ 	.short	0x0100
        /*00aa*/ 	.byte	0x08
	.zero		1


	//   ....[2]....
        /*00ac*/ 	.word	0x00000250
        /*00b0*/ 	.word	0x000000ff
        /*00b4*/ 	.word	0x00000008
        /*00b8*/ 	.short	0x0100
        /*00ba*/ 	.byte	0x08
	.zero		1


	//   ....[3]....
        /*00bc*/ 	.word	0x00000260
        /*00c0*/ 	.word	0x000000ff
        /*00c4*/ 	.word	0x00000030
        /*00c8*/ 	.short	0x0100
        /*00ca*/ 	.byte	0x08
	.zero		1


	//   ....[4]....
        /*00cc*/ 	.word	0x00000270
        /*00d0*/ 	.word	0x000000ff
        /*00d4*/ 	.word	0x00000010
        /*00d8*/ 	.short	0x0100
        /*00da*/ 	.byte	0x08
	.zero		1


	//   ....[5]....
        /*00dc*/ 	.word	0x00000280
        /*00e0*/ 	.word	0x000000ff
        /*00e4*/ 	.word	0x00000038
        /*00e8*/ 	.short	0x0100
        /*00ea*/ 	.byte	0x08
	.zero		1


	//   ....[6]....
        /*00ec*/ 	.word	0x00000290
        /*00f0*/ 	.word	0x000000ff
        /*00f4*/ 	.word	0x00000018
        /*00f8*/ 	.short	0x0100
        /*00fa*/ 	.byte	0x08
	.zero		1


	//   ....[7]....
        /*00fc*/ 	.word	0x000002a0
        /*0100*/ 	.word	0x000000ff
        /*0104*/ 	.word	0x00000040
        /*0108*/ 	.short	0x0100
        /*010a*/ 	.byte	0x08
	.zero		1


	//   ....[8]....
        /*010c*/ 	.word	0x000002b0
        /*0110*/ 	.word	0x000000ff
        /*0114*/ 	.word	0x00000020
        /*0118*/ 	.short	0x0100
        /*011a*/ 	.byte	0x08
	.zero		1


	//   ....[9]....
        /*011c*/ 	.word	0x000002c0
        /*0120*/ 	.word	0x000000ff
        /*0124*/ 	.word	0x00000048
        /*0128*/ 	.short	0x0100
        /*012a*/ 	.byte	0x08
	.zero		1


	//   ....[10]....
        /*012c*/ 	.word	0x00000700
        /*0130*/ 	.word	0x000000ff
        /*0134*/ 	.word	0x00000060
        /*0138*/ 	.short	0x0100
        /*013a*/ 	.byte	0x06
	.zero		1


	//   ....[11]....
        /*013c*/ 	.word	0x000007a0
        /*0140*/ 	.word	0x000000ff
        /*0144*/ 	.word	0x00000068
        /*0148*/ 	.short	0x0100
        /*014a*/ 	.byte	0x06
	.zero		1


	//   ....[12]....
        /*014c*/ 	.word	0x00001700
        /*0150*/ 	.word	0x00000003
        /*0154*/ 	.word	0x00000000
        /*0158*/ 	.short	0x010a
        /*015a*/ 	.byte	0x3f
	.zero		1


	//   ....[13]....
        /*015c*/ 	.word	0x00001760
        /*0160*/ 	.word	0x00000003
        /*0164*/ 	.word	0x00000000
        /*0168*/ 	.short	0x010a
        /*016a*/ 	.byte	0x3f
	.zero		1


	//   ....[14]....
        /*016c*/ 	.word	0x00001970
        /*0170*/ 	.word	0x00000005
        /*0174*/ 	.word	0x00000000
        /*0178*/ 	.short	0x010a
        /*017a*/ 	.byte	0x3f
	.zero		1


	//   ....[15]....
        /*017c*/ 	.word	0x000019b0
        /*0180*/ 	.word	0x00000005
        /*0184*/ 	.word	0x00000000
        /*0188*/ 	.short	0x010a
        /*018a*/ 	.byte	0x3f
	.zero		1


	//   ....[16]....
        /*018c*/ 	.word	0x00001aa0
        /*0190*/ 	.word	0x00000004
        /*0194*/ 	.word	0x00000000
        /*0198*/ 	.short	0x0101
        /*019a*/ 	.byte	0x3f
	.zero		1


	//   ....[17]....
        /*019c*/ 	.word	0x00001c90
        /*01a0*/ 	.word	0x00000000
        /*01a4*/ 	.word	0x00000000
        /*01a8*/ 	.short	0x0101
        /*01aa*/ 	.byte	0x3f
	.zero		1


	//   ....[18]....
        /*01ac*/ 	.word	0x00004970
        /*01b0*/ 	.word	0x00000017
        /*01b4*/ 	.word	0x00000028
        /*01b8*/ 	.short	0x010a
        /*01ba*/ 	.byte	0x3f
	.zero		1


	//   ....[19]....
        /*01bc*/ 	.word	0x00004cf0
        /*01c0*/ 	.word	0x00000006
        /*01c4*/ 	.word	0x00000068
        /*01c8*/ 	.short	0x0101
        /*01ca*/ 	.byte	0x3f
	.zero		1


	//   ....[20]....
        /*01cc*/ 	.word	0x00005440
        /*01d0*/ 	.word	0x00000007
        /*01d4*/ 	.word	0x00000000
        /*01d8*/ 	.short	0x010a
        /*01da*/ 	.byte	0x3f
	.zero		1


	//   ....[21]....
        /*01dc*/ 	.word	0x000054c0
        /*01e0*/ 	.word	0x00000006
        /*01e4*/ 	.word	0x00000000
        /*01e8*/ 	.short	0x010a
        /*01ea*/ 	.byte	0x3f
	.zero		1


	//   ....[22]....
        /*01ec*/ 	.word	0x00005550
        /*01f0*/ 	.word	0x00000007
        /*01f4*/ 	.word	0x00000000
        /*01f8*/ 	.short	0x010a
        /*01fa*/ 	.byte	0x3f
	.zero		1


	//   ....[23]....
        /*01fc*/ 	.word	0x000055e0
        /*0200*/ 	.word	0x00000006
        /*0204*/ 	.word	0x00000000
        /*0208*/ 	.short	0x010a
        /*020a*/ 	.byte	0x3f
	.zero		1


	//   ....[24]....
        /*020c*/ 	.word	0x00005670
        /*0210*/ 	.word	0x00000005
        /*0214*/ 	.word	0x00000000
        /*0218*/ 	.short	0x010a
        /*021a*/ 	.byte	0x3f
	.zero		1


	//   ....[25]....
        /*021c*/ 	.word	0x000056d0
        /*0220*/ 	.word	0x00000003
        /*0224*/ 	.word	0x00000000
        /*0228*/ 	.short	0x010a
        /*022a*/ 	.byte	0x3f
	.zero		1


	//   ....[26]....
        /*022c*/ 	.word	0x00005720
        /*0230*/ 	.word	0x00000005
        /*0234*/ 	.word	0x00000000
        /*0238*/ 	.short	0x010a
        /*023a*/ 	.byte	0x3f
	.zero		1


	//   ....[27]....
        /*023c*/ 	.word	0x000057f0
        /*0240*/ 	.word	0x00000017
        /*0244*/ 	.word	0x00000028
        /*0248*/ 	.short	0x010a
        /*024a*/ 	.byte	0x3f
	.zero		1


	//   ....[28]....
        /*024c*/ 	.word	0x000058c0
        /*0250*/ 	.word	0x00000007
        /*0254*/ 	.word	0x00000000
        /*0258*/ 	.short	0x010a
        /*025a*/ 	.byte	0x3f
	.zero		1


	//   ....[29]....
        /*025c*/ 	.word	0x00005910
        /*0260*/ 	.word	0x00000006
        /*0264*/ 	.word	0x00000000
        /*0268*/ 	.short	0x010a
        /*026a*/ 	.byte	0x3f
	.zero		1


	//   ....[30]....
        /*026c*/ 	.word	0x00005960
        /*0270*/ 	.word	0x00000007
        /*0274*/ 	.word	0x00000000
        /*0278*/ 	.short	0x010a
        /*027a*/ 	.byte	0x3f
	.zero		1


	//   ....[31]....
        /*027c*/ 	.word	0x000059b0
        /*0280*/ 	.word	0x00000006
        /*0284*/ 	.word	0x00000000
        /*0288*/ 	.short	0x010a
        /*028a*/ 	.byte	0x3f
	.zero		1


	//----- nvinfo : EIATTR_NUM_MBARRIERS
	.align		4
.L_35:
        /*028c*/ 	.byte	0x03, 0x38
        /*028e*/ 	.short	0x000c


	//----- nvinfo : EIATTR_EXIT_INSTR_OFFSETS
	.align		4
        /*0290*/ 	.byte	0x04, 0x1c
        /*0292*/ 	.short	(.L_37 - .L_36)


	//   ....[0]....
.L_36:
        /*0294*/ 	.word	0x000009f0


	//   ....[1]....
        /*0298*/ 	.word	0x00001200


	//   ....[2]....
        /*029c*/ 	.word	0x000040e0


	//   ....[3]....
        /*02a0*/ 	.word	0x00004640


	//   ....[4]....
        /*02a4*/ 	.word	0x000056c0


	//----- nvinfo : EIATTR_MAX_THREADS
	.align		4
.L_37:
        /*02a8*/ 	.byte	0x04, 0x05
        /*02aa*/ 	.short	(.L_39 - .L_38)
.L_38:
        /*02ac*/ 	.word	0x00000180
        /*02b0*/ 	.word	0x00000001
        /*02b4*/ 	.word	0x00000001


	//----- nvinfo : EIATTR_CRS_STACK_SIZE
	.align		4
.L_39:
        /*02b8*/ 	.byte	0x04, 0x1e
        /*02ba*/ 	.short	(.L_41 - .L_40)
.L_40:
        /*02bc*/ 	.word	0x00000000


	//----- nvinfo : EIATTR_CBANK_PARAM_SIZE
	.align		4
.L_41:
        /*02c0*/ 	.byte	0x03, 0x19
        /*02c2*/ 	.short	0x0470


	//----- nvinfo : EIATTR_PARAM_CBANK
	.align		4
        /*02c4*/ 	.byte	0x04, 0x0a
        /*02c6*/ 	.short	(.L_43 - .L_42)
	.align		4
.L_42:
        /*02c8*/ 	.word	index@(.nv.constant0._ZN7cutlass13device_kernelINS_4gemm6kernel13GemmUniversalIN4cute5tupleIJiiiiEEENS1_10collective13CollectiveMmaINS1_34MainloopSm90TmaGmmaWarpSpecializedILi5ENS5_IJNS4_1CILi2EEENSA_ILi1EEESC_EEENS1_35KernelTmaWarpSpecializedCooperativeEEENS5_IJNSA_ILi128EEENSA_ILi64EEENSA_ILi32EEEEEEaNS5_IJlSC_lEEEaSK_NS4_8TiledMMAINS4_8MMA_AtomIJNS4_4SM904GMMA26MMA_64x64x32_S32S8S8_SS_TNEEEENS4_6LayoutISD_NS5_IJSC_NSA_ILi0EEESS_EEEEENS5_IJNS4_10UnderscoreESV_SV_EEEEENS4_13SM90_TMA_LOADENS4_14ComposedLayoutINS4_7SwizzleILi1ELi4ELi3EEENS4_18smem_ptr_flag_bitsILi8EEENSR_INS5_IJNSA_ILi8EEESI_EEENS5_IJSI_SC_EEEEEEEvNS4_8identityENS4_23SM90_TMA_LOAD_MULTICASTES18_vS19_EENS_8epilogue10collective6detail29Sm90TmaWarpSpecializedAdapterINS1D_15DefaultEpilogueIaSK_SK_NS1C_6thread17LinearCombinationIaLi1EiiLNS1H_9ScaleType4KindE0ELNS_15FloatRoundStyleE2EaEENS1_15EpilogueDefaultEEEEEvvEEEEvNT_6ParamsE)
        /*02cc*/ 	.short	0x0210
        /*02ce*/ 	.short	0x0470


	//----- nvinfo : EIATTR_SW_WAR
	.align		4
.L_43:
        /*02d0*/ 	.byte	0x04, 0x36
        /*02d2*/ 	.short	(.L_45 - .L_44)
.L_44:
        /*02d4*/ 	.word	0x00000008
.L_45:


//--------------------- .nv.callgraph             --------------------------
	.section	.nv.callgraph,"",@"SHT_CUDA_CALLGRAPH"
	.align	4
	.sectionentsize	8
	.align		4
        /*0000*/ 	.word	0x00000000
	.align		4
        /*0004*/ 	.word	0xffffffff
	.align		4
        /*0008*/ 	.word	index@(_ZN7cutlass13device_kernelINS_4gemm6kernel13GemmUniversalIN4cute5tupleIJiiiiEEENS1_10collective13CollectiveMmaINS1_34MainloopSm90TmaGmmaWarpSpecializedILi5ENS5_IJNS4_1CILi2EEENSA_ILi1EEESC_EEENS1_35KernelTmaWarpSpecializedCooperativeEEENS5_IJNSA_ILi128EEENSA_ILi64EEENSA_ILi32EEEEEEaNS5_IJlSC_lEEEaSK_NS4_8TiledMMAINS4_8MMA_AtomIJNS4_4SM904GMMA26MMA_64x64x32_S32S8S8_SS_TNEEEENS4_6LayoutISD_NS5_IJSC_NSA_ILi0EEESS_EEEEENS5_IJNS4_10UnderscoreESV_SV_EEEEENS4_13SM90_TMA_LOADENS4_14ComposedLayoutINS4_7SwizzleILi1ELi4ELi3EEENS4_18smem_ptr_flag_bitsILi8EEENSR_INS5_IJNSA_ILi8EEESI_EEENS5_IJSI_SC_EEEEEEEvNS4_8identityENS4_23SM90_TMA_LOAD_MULTICASTES18_vS19_EENS_8epilogue10collective6detail29Sm90TmaWarpSpecializedAdapterINS1D_15DefaultEpilogueIaSK_SK_NS1C_6thread17LinearCombinationIaLi1EiiLNS1H_9ScaleType4KindE0ELNS_15FloatRoundStyleE2EaEENS1_15EpilogueDefaultEEEEEvvEEEEvNT_6ParamsE)
	.align		4
        /*000c*/ 	.word	index@(__assertfail)
	.align		4
        /*0010*/ 	.word	0x00000000
	.align		4
        /*0014*/ 	.word	0xfffffffe
	.align		4
        /*0018*/ 	.word	0x00000000
	.align		4
        /*001c*/ 	.word	0xfffffffd
	.align		4
        /*0020*/ 	.word	0x00000000
	.align		4
        /*0024*/ 	.word	0xfffffffc


//--------------------- .nv.constant4             --------------------------
	.section	.nv.constant4,"a",@progbits
	.align	8
	.align		8
.nv.constant4:
        /*0000*/ 	.dword	__assertfail
	.align		8
        /*0008*/ 	.dword	__unnamed_1
	.align		8
        /*0010*/ 	.dword	_ZN39_INTERNAL_53cae232_4_k_cu_fd1ce008_56604cuda3std3__45__cpo5beginE
	.align		8
        /*0018*/ 	.dword	_ZN39_INTERNAL_53cae232_4_k_cu_fd1ce008_56604cuda3std3__45__cpo3endE
	.align		8
        /*0020*/ 	.dword	_ZN39_INTERNAL_53cae232_4_k_cu_fd1ce008_56604cuda3std3__45__cpo6cbeginE
	.align		8
        /*0028*/ 	.dword	_ZN39_INTERNAL_53cae232_4_k_cu_fd1ce008_56604cuda3std3__45__cpo4cendE
	.align		8
        /*0030*/ 	.dword	_ZN39_INTERNAL_53cae232_4_k_cu_fd1ce008_56604cuda3std3__441_GLOBAL__N__53cae232_4_k_cu_fd1ce008_56606ignoreE
	.align		8
        /*0038*/ 	.dword	_ZN39_INTERNAL_53cae232_4_k_cu_fd1ce008_56604cuda3std3__419piecewise_constructE
	.align		8
        /*0040*/ 	.dword	_ZN39_INTERNAL_53cae232_4_k_cu_fd1ce008_56604cuda3std3__48in_placeE
	.align		8
        /*0048*/ 	.dword	_ZN39_INTERNAL_53cae232_4_k_cu_fd1ce008_56604cuda3std6ranges3__45__cpo4swapE
	.align		8
        /*0050*/ 	.dword	_ZN39_INTERNAL_53cae232_4_k_cu_fd1ce008_56604cuda3std6ranges3__45__cpo9iter_moveE
	.align		8
        /*0058*/ 	.dword	_ZN39_INTERNAL_53cae232_4_k_cu_fd1ce008_56604cute7productE
	.align		8
        /*0060*/ 	.dword	_ZN39_INTERNAL_53cae232_4_k_cu_fd1ce008_56604cute1_E
	.align		8
        /*0068*/ 	.dword	$str$22
	.align		8
        /*0070*/ 	.dword	$str$23


//--------------------- .text._ZN7cutlass13device_kernelINS_4gemm6kernel13GemmUniversalIN4cute5tupleIJiiiiEEENS1_10collective13CollectiveMmaINS1_34MainloopSm90TmaGmmaWarpSpecializedILi5ENS5_IJNS4_1CILi2EEENSA_ILi1EEESC_EEENS1_35KernelTmaWarpSpecializedCooperativeEEENS5_IJNSA_ILi128EEENSA_ILi64EEENSA_ILi32EEEEEEaNS5_IJlSC_lEEEaSK_NS4_8TiledMMAINS4_8MMA_AtomIJNS4_4SM904GMMA26MMA_64x64x32_S32S8S8_SS_TNEEEENS4_6LayoutISD_NS5_IJSC_NSA_ILi0EEESS_EEEEENS5_IJNS4_10UnderscoreESV_SV_EEEEENS4_13SM90_TMA_LOADENS4_14ComposedLayoutINS4_7SwizzleILi1ELi4ELi3EEENS4_18smem_ptr_flag_bitsILi8EEENSR_INS5_IJNSA_ILi8EEESI_EEENS5_IJSI_SC_EEEEEEEvNS4_8identityENS4_23SM90_TMA_LOAD_MULTICASTES18_vS19_EENS_8epilogue10collective6detail29Sm90TmaWarpSpecializedAdapterINS1D_15DefaultEpilogueIaSK_SK_NS1C_6thread17LinearCombinationIaLi1EiiLNS1H_9ScaleType4KindE0ELNS_15FloatRoundStyleE2EaEENS1_15EpilogueDefaultEEEEEvvEEEEvNT_6ParamsE --------------------------
	.section	.text._ZN7cutlass13device_kernelINS_4gemm6kernel13GemmUniversalIN4cute5tupleIJiiiiEEENS1_10collective13CollectiveMmaINS1_34MainloopSm90TmaGmmaWarpSpecializedILi5ENS5_IJNS4_1CILi2EEENSA_ILi1EEESC_EEENS1_35KernelTmaWarpSpecializedCooperativeEEENS5_IJNSA_ILi128EEENSA_ILi64EEENSA_ILi32EEEEEEaNS5_IJlSC_lEEEaSK_NS4_8TiledMMAINS4_8MMA_AtomIJNS4_4SM904GMMA26MMA_64x64x32_S32S8S8_SS_TNEEEENS4_6LayoutISD_NS5_IJSC_NSA_ILi0EEESS_EEEEENS5_IJNS4_10UnderscoreESV_SV_EEEEENS4_13SM90_TMA_LOADENS4_14ComposedLayoutINS4_7SwizzleILi1ELi4ELi3EEENS4_18smem_ptr_flag_bitsILi8EEENSR_INS5_IJNSA_ILi8EEESI_EEENS5_IJSI_SC_EEEEEEEvNS4_8identityENS4_23SM90_TMA_LOAD_MULTICASTES18_vS19_EENS_8epilogue10collective6detail29Sm90TmaWarpSpecializedAdapterINS1D_15DefaultEpilogueIaSK_SK_NS1C_6thread17LinearCombinationIaLi1EiiLNS1H_9ScaleType4KindE0ELNS_15FloatRoundStyleE2EaEENS1_15EpilogueDefaultEEEEEvvEEEEvNT_6ParamsE,"ax",@progbits
	.align	128
.text._ZN7cutlass13device_kernelINS_4gemm6kernel13GemmUniversalIN4cute5tupleIJiiiiEEENS1_10collective13CollectiveMmaINS1_34MainloopSm90TmaGmmaWarpSpecializedILi5ENS5_IJNS4_1CILi2EEENSA_ILi1EEESC_EEENS1_35KernelTmaWarpSpecializedCooperativeEEENS5_IJNSA_ILi128EEENSA_ILi64EEENSA_ILi32EEEEEEaNS5_IJlSC_lEEEaSK_NS4_8TiledMMAINS4_8MMA_AtomIJNS4_4SM904GMMA26MMA_64x64x32_S32S8S8_SS_TNEEEENS4_6LayoutISD_NS5_IJSC_NSA_ILi0EEESS_EEEEENS5_IJNS4_10UnderscoreESV_SV_EEEEENS4_13SM90_TMA_LOADENS4_14ComposedLayoutINS4_7SwizzleILi1ELi4ELi3EEENS4_18smem_ptr_flag_bitsILi8EEENSR_INS5_IJNSA_ILi8EEESI_EEENS5_IJSI_SC_EEEEEEEvNS4_8identityENS4_23SM90_TMA_LOAD_MULTICASTES18_vS19_EENS_8epilogue10collective6detail29Sm90TmaWarpSpecializedAdapterINS1D_15DefaultEpilogueIaSK_SK_NS1C_6thread17LinearCombinationIaLi1EiiLNS1H_9ScaleType4KindE0ELNS_15FloatRoundStyleE2EaEENS1_15EpilogueDefaultEEEEEvvEEEEvNT_6ParamsE:
        .type           _ZN7cutlass13device_kernelINS_4gemm6kernel13GemmUniversalIN4cute5tupleIJiiiiEEENS1_10collective13CollectiveMmaINS1_34MainloopSm90TmaGmmaWarpSpecializedILi5ENS5_IJNS4_1CILi2EEENSA_ILi1EEESC_EEENS1_35KernelTmaWarpSpecializedCooperativeEEENS5_IJNSA_ILi128EEENSA_ILi64EEENSA_ILi32EEEEEEaNS5_IJlSC_lEEEaSK_NS4_8TiledMMAINS4_8MMA_AtomIJNS4_4SM904GMMA26MMA_64x64x32_S32S8S8_SS_TNEEEENS4_6LayoutISD_NS5_IJSC_NSA_ILi0EEESS_EEEEENS5_IJNS4_10UnderscoreESV_SV_EEEEENS4_13SM90_TMA_LOADENS4_14ComposedLayoutINS4_7SwizzleILi1ELi4ELi3EEENS4_18smem_ptr_flag_bitsILi8EEENSR_INS5_IJNSA_ILi8EEESI_EEENS5_IJSI_SC_EEEEEEEvNS4_8identityENS4_23SM90_TMA_LOAD_MULTICASTES18_vS19_EENS_8epilogue10collective6detail29Sm90TmaWarpSpecializedAdapterINS1D_15DefaultEpilogueIaSK_SK_NS1C_6thread17LinearCombinationIaLi1EiiLNS1H_9ScaleType4KindE0ELNS_15FloatRoundStyleE2EaEENS1_15EpilogueDefaultEEEEEvvEEEEvNT_6ParamsE,@function
        .size           _ZN7cutlass13device_kernelINS_4gemm6kernel13GemmUniversalIN4cute5tupleIJiiiiEEENS1_10collective13CollectiveMmaINS1_34MainloopSm90TmaGmmaWarpSpecializedILi5ENS5_IJNS4_1CILi2EEENSA_ILi1EEESC_EEENS1_35KernelTmaWarpSpecializedCooperativeEEENS5_IJNSA_ILi128EEENSA_ILi64EEENSA_ILi32EEEEEEaNS5_IJlSC_lEEEaSK_NS4_8TiledMMAINS4_8MMA_AtomIJNS4_4SM904GMMA26MMA_64x64x32_S32S8S8_SS_TNEEEENS4_6LayoutISD_NS5_IJSC_NSA_ILi0EEESS_EEEEENS5_IJNS4_10UnderscoreESV_SV_EEEEENS4_13SM90_TMA_LOADENS4_14ComposedLayoutINS4_7SwizzleILi1ELi4ELi3EEENS4_18smem_ptr_flag_bitsILi8EEENSR_INS5_IJNSA_ILi8EEESI_EEENS5_IJSI_SC_EEEEEEEvNS4_8identityENS4_23SM90_TMA_LOAD_MULTICASTES18_vS19_EENS_8epilogue10collective6detail29Sm90TmaWarpSpecializedAdapterINS1D_15DefaultEpilogueIaSK_SK_NS1C_6thread17LinearCombinationIaLi1EiiLNS1H_9ScaleType4KindE0ELNS_15FloatRoundStyleE2EaEENS1_15EpilogueDefaultEEEEEvvEEEEvNT_6ParamsE,(.L_x_139 - _ZN7cutlass13device_kernelINS_4gemm6kernel13GemmUniversalIN4cute5tupleIJiiiiEEENS1_10collective13CollectiveMmaINS1_34MainloopSm90TmaGmmaWarpSpecializedILi5ENS5_IJNS4_1CILi2EEENSA_ILi1EEESC_EEENS1_35KernelTmaWarpSpecializedCooperativeEEENS5_IJNSA_ILi128EEENSA_ILi64EEENSA_ILi32EEEEEEaNS5_IJlSC_lEEEaSK_NS4_8TiledMMAINS4_8MMA_AtomIJNS4_4SM904GMMA26MMA_64x64x32_S32S8S8_SS_TNEEEENS4_6LayoutISD_NS5_IJSC_NSA_ILi0EEESS_EEEEENS5_IJNS4_10UnderscoreESV_SV_EEEEENS4_13SM90_TMA_LOADENS4_14ComposedLayoutINS4_7SwizzleILi1ELi4ELi3EEENS4_18smem_ptr_flag_bitsILi8EEENSR_INS5_IJNSA_ILi8EEESI_EEENS5_IJSI_SC_EEEEEEEvNS4_8identityENS4_23SM90_TMA_LOAD_MULTICASTES18_vS19_EENS_8epilogue10collective6detail29Sm90TmaWarpSpecializedAdapterINS1D_15DefaultEpilogueIaSK_SK_NS1C_6thread17LinearCombinationIaLi1EiiLNS1H_9ScaleType4KindE0ELNS_15FloatRoundStyleE2EaEENS1_15EpilogueDefaultEEEEEvvEEEEvNT_6ParamsE)
        .other          _ZN7cutlass13device_kernelINS_4gemm6kernel13GemmUniversalIN4cute5tupleIJiiiiEEENS1_10collective13CollectiveMmaINS1_34MainloopSm90TmaGmmaWarpSpecializedILi5ENS5_IJNS4_1CILi2EEENSA_ILi1EEESC_EEENS1_35KernelTmaWarpSpecializedCooperativeEEENS5_IJNSA_ILi128EEENSA_ILi64EEENSA_ILi32EEEEEEaNS5_IJlSC_lEEEaSK_NS4_8TiledMMAINS4_8MMA_AtomIJNS4_4SM904GMMA26MMA_64x64x32_S32S8S8_SS_TNEEEENS4_6LayoutISD_NS5_IJSC_NSA_ILi0EEESS_EEEEENS5_IJNS4_10UnderscoreESV_SV_EEEEENS4_13SM90_TMA_LOADENS4_14ComposedLayoutINS4_7SwizzleILi1ELi4ELi3EEENS4_18smem_ptr_flag_bitsILi8EEENSR_INS5_IJNSA_ILi8EEESI_EEENS5_IJSI_SC_EEEEEEEvNS4_8identityENS4_23SM90_TMA_LOAD_MULTICASTES18_vS19_EENS_8epilogue10collective6detail29Sm90TmaWarpSpecializedAdapterINS1D_15DefaultEpilogueIaSK_SK_NS1C_6thread17LinearCombinationIaLi1EiiLNS1H_9ScaleType4KindE0ELNS_15FloatRoundStyleE2EaEENS1_15EpilogueDefaultEEEEEvvEEEEvNT_6ParamsE,@"STO_CUDA_ENTRY STV_DEFAULT"
_ZN7cutlass13device_kernelINS_4gemm6kernel13GemmUniversalIN4cute5tupleIJiiiiEEENS1_10collective13CollectiveMmaINS1_34MainloopSm90TmaGmmaWarpSpecializedILi5ENS5_IJNS4_1CILi2EEENSA_ILi1EEESC_EEENS1_35KernelTmaWarpSpecializedCooperativeEEENS5_IJNSA_ILi128EEENSA_ILi64EEENSA_ILi32EEEEEEaNS5_IJlSC_lEEEaSK_NS4_8TiledMMAINS4_8MMA_AtomIJNS4_4SM904GMMA26MMA_64x64x32_S32S8S8_SS_TNEEEENS4_6LayoutISD_NS5_IJSC_NSA_ILi0EEESS_EEEEENS5_IJNS4_10UnderscoreESV_SV_EEEEENS4_13SM90_TMA_LOADENS4_14ComposedLayoutINS4_7SwizzleILi1ELi4ELi3EEENS4_18smem_ptr_flag_bitsILi8EEENSR_INS5_IJNSA_ILi8EEESI_EEENS5_IJSI_SC_EEEEEEEvNS4_8identityENS4_23SM90_TMA_LOAD_MULTICASTES18_vS19_EENS_8epilogue10collective6detail29Sm90TmaWarpSpecializedAdapterINS1D_15DefaultEpilogueIaSK_SK_NS1C_6thread17LinearCombinationIaLi1EiiLNS1H_9ScaleType4KindE0ELNS_15FloatRoundStyleE2EaEENS1_15EpilogueDefaultEEEEEvvEEEEvNT_6ParamsE:
[----:B------:R-:W0:Y:S01]  /*0000*/  LDC R1, c[0x0][0x28] ;  /* 0x00000a00ff017b82 */ /* 0x000e220000000800 */
[----:B------:R-:W1:Y:S01]  /*0010*/  S2R R61, SR_TID.X ;  /* 0x00000000003d7919 */ /* 0x000e620000002100 */
[----:B------:R-:W-:Y:S01]  /*0020*/  ELECT P0, URZ, PT ;  /* 0x00000000003f782f */ /* 0x000fe20003800000 */
[----:B------:R-:W-:Y:S01]  /*0030*/  BSSY B0, `(.L_x_0) ;  /* 0x000000f000007945 */ /* 0x000fe20003800000 */
[--C-:B-1----:R-:W-:Y:S02]  /*0040*/  SHF.R.U32.HI R0, RZ, 0x5, R61.reuse ;  /* 0x00000005ff007819 */ /* 0x102fe4000001163d */
[----:B------:R-:W-:-:S03]  /*0050*/  SHF.R.U32.HI R7, RZ, 0x7, R61 ;  /* 0x00000007ff077819 */ /* 0x000fc6000001163d */
[----:B------:R-:W1:Y:S04]  /*0060*/  SHFL.IDX PT, R3, R0, RZ, 0x1f ;  /* 0x00001fff00037589 */ /* 0x000e6800000e0000 */
[----:B------:R2:W3:Y:S01]  /*0070*/  SHFL.IDX PT, R2, R7, RZ, 0x1f ;  /* 0x00001fff07027589 */ /* 0x0004e200000e0000 */
[----:B-1----:R-:W-:-:S13]  /*0080*/  ISETP.NE.OR P0, PT, R3, RZ, !P0 ;  /* 0x000000ff0300720c */ /* 0x002fda0004705670 */
[----:B0-23--:R-:W-:Y:S05]  /*0090*/  @P0 BRA `(.L_x_1) ;  /* 0x0000000000200947 */ /* 0x00dfea0003800000 */
[----:B------:R-:W-:Y:S02]  /*00a0*/  ULDC.64 UR4, c[0x0][0x198] ;  /* 0x0000660000047ab9 */ /* 0x000fe40000000a00 */
[----:B------:R-:W-:Y:S02]  /*00b0*/  UIADD3 UR6, UP0, UR4, 0xf0, URZ ;  /* 0x000000f004067890 */ /* 0x000fe4000ff1e03f */
[----:B------:R-:W-:Y:S02]  /*00c0*/  UIADD3 UR4, UP1, UR4, 0x1f0, URZ ;  /* 0x000001f004047890 */ /* 0x000fe4000ff3e03f */
[----:B------:R-:W-:Y:S02]  /*00d0*/  UIADD3.X UR7, URZ, UR5, URZ, UP0, !UPT ;  /* 0x000000053f077290 */ /* 0x000fe400087fe43f */
[----:B------:R-:W-:-:S07]  /*00e0*/  UIADD3.X UR5, URZ, UR5, URZ, UP1, !UPT ;  /* 0x000000053f057290 */ /* 0x000fce0008ffe43f */
[----:B------:R0:W-:Y:S02]  /*00f0*/  UTMACCTL.PF [UR6] ;  /* 0x00000000060079b9 */ /* 0x0001e40008040000 */
[----:B------:R0:W-:Y:S02]  /*0100*/  UTMACCTL.PF [UR4] ;  /* 0x00000000040079b9 */ /* 0x0001e40008040000 */
[----:B0-----:R-:W-:Y:S01]  /*0110*/  NOP ;  /* 0x0000000000007918 */ /* 0x001fe20000000000 */
.L_x_1:
[----:B------:R-:W-:Y:S05]  /*0120*/  BSYNC B0 ;  /* 0x0000000000007941 */ /* 0x000fea0003800000 */
.L_x_0:
[----:B------:R-:W0:Y:S02]  /*0130*/  SHFL.IDX PT, R5, R0, RZ, 0x1f ;  /* 0x00001fff00057589 */ /* 0x000e2400000e0000 */
[----:B0-----:R-:W-:-:S13]  /*0140*/  ISETP.NE.AND P0, PT, R5, RZ, PT ;  /* 0x000000ff0500720c */ /* 0x001fda0003f05270 */
[----:B------:R-:W-:Y:S05]  /*0150*/  @P0 BRA `(.L_x_2) ;  /* 0x0000000000600947 */ /* 0x000fea0003800000 */
[----:B------:R-:W0:Y:S01]  /*0160*/  S2UR UR8, SR_CgaCtaId ;  /* 0x00000000000879c3 */ /* 0x000e220000008800 */
[----:B------:R-:W-:Y:S01]  /*0170*/  UMOV UR4, 0x400 ;  /* 0x0000040000047882 */ /* 0x000fe20000000000 */
[----:B------:R-:W-:Y:S01]  /*0180*/  UMOV UR5, 0x1 ;  /* 0x0000000100057882 */ /* 0x000fe20000000000 */
[----:B------:R-:W-:Y:S01]  /*0190*/  UMOV UR6, 0x4 ;  /* 0x0000000400067882 */ /* 0x000fe20000000000 */
[----:B------:R-:W-:Y:S01]  /*01a0*/  ELECT P0, URZ, PT ;  /* 0x00000000003f782f */ /* 0x000fe20003800000 */
[----:B------:R-:W-:-:S04]  /*01b0*/  UIADD3 UR6, -UR6, 0x100000, URZ ;  /* 0x0010000006067890 */ /* 0x000fc8000fffe13f */
[----:B------:R-:W-:Y:S02]  /*01c0*/  USHF.L.U32 UR7, UR6, 0xb, URZ ;  /* 0x0000000b06077899 */ /* 0x000fe4000800063f */
[----:B------:R-:W-:Y:S02]  /*01d0*/  USHF.L.U32 UR6, UR6, 0x1, URZ ;  /* 0x0000000106067899 */ /* 0x000fe4000800063f */
[----:B0-----:R-:W-:Y:S02]  /*01e0*/  ULEA UR8, UR8, UR4, 0x18 ;  /* 0x0000000408087291 */ /* 0x001fe4000f8ec03f */
[----:B------:R-:W-:-:S04]  /*01f0*/  UIADD3 UR4, -UR5, 0x100000, URZ ;  /* 0x0010000005047890 */ /* 0x000fc8000fffe13f */
[----:B------:R-:W-:Y:S02]  /*0200*/  USHF.L.U32 UR5, UR4, 0xb, URZ ;  /* 0x0000000b04057899 */ /* 0x000fe4000800063f */
[----:B------:R-:W-:Y:S01]  /*0210*/  USHF.L.U32 UR4, UR4, 0x1, URZ ;  /* 0x0000000104047899 */ /* 0x000fe2000800063f */
[----:B------:R-:W0:Y:S11]  /*0220*/  FENCE.VIEW.ASYNC.S ;  /* 0x00000000000073c6 */ /* 0x000e360000000000 */
[----:B0-----:R0:W1:Y:S01]  /*0230*/  SYNCS.EXCH.64 URZ, [UR8], UR4 ;  /* 0x00000004083f75b2 */ /* 0x0010620008000100 */
[----:B------:R0:W2:Y:S01]  /*0240*/  SYNCS.EXCH.64 URZ, [UR8+0x28], UR6 ;  /* 0x00002806083f75b2 */ /* 0x0000a20008000100 */
[----:B------:R0:W3:Y:S01]  /*0250*/  SYNCS.EXCH.64 URZ, [UR8+0x8], UR4 ;  /* 0x00000804083f75b2 */ /* 0x0000e20008000100 */
[----:B------:R0:W4:Y:S01]  /*0260*/  SYNCS.EXCH.64 URZ, [UR8+0x30], UR6 ;  /* 0x00003006083f75b2 */ /* 0x0001220008000100 */
[----:B------:R0:W0:Y:S01]  /*0270*/  SYNCS.EXCH.64 URZ, [UR8+0x10], UR4 ;  /* 0x00001004083f75b2 */ /* 0x0000220008000100 */
[----:B------:R0:W0:Y:S01]  /*0280*/  SYNCS.EXCH.64 URZ, [UR8+0x38], UR6 ;  /* 0x00003806083f75b2 */ /* 0x0000220008000100 */
[----:B------:R0:W0:Y:S01]  /*0290*/  SYNCS.EXCH.64 URZ, [UR8+0x18], UR4 ;  /* 0x00001804083f75b2 */ /* 0x0000220008000100 */
[----:B------:R0:W0:Y:S01]  /*02a0*/  SYNCS.EXCH.64 URZ, [UR8+0x40], UR6 ;  /* 0x00004006083f75b2 */ /* 0x0000220008000100 */
[----:B------:R0:W0:Y:S01]  /*02b0*/  SYNCS.EXCH.64 URZ, [UR8+0x20], UR4 ;  /* 0x00002004083f75b2 */ /* 0x0000220008000100 */
[----:B------:R0:W0:Y:S01]  /*02c0*/  SYNCS.EXCH.64 URZ, [UR8+0x48], UR6 ;  /* 0x00004806083f75b2 */ /* 0x0000220008000100 */
[----:B------:R-:W-:Y:S01]  /*02d0*/  NOP ;  /* 0x0000000000007918 */ /* 0x000fe20000000000 */
.L_x_2:
[----:B------:R-:W-:Y:S01]  /*02e0*/  SHF.R.S32.HI R4, RZ, 0x1f, R61 ;  /* 0x0000001fff047819 */ /* 0x000fe2000001143d */
[----:B------:R-:W5:Y:S01]  /*02f0*/  SHFL.IDX PT, R0, R0, RZ, 0x1f ;  /* 0x00001fff00007589 */ /* 0x000f6200000e0000 */
[----:B0-----:R-:W0:Y:S01]  /*0300*/  S2UR UR8, SR_CTAID.X ;  /* 0x00000000000879c3 */ /* 0x001e220000002500 */
[----:B------:R-:W-:Y:S02]  /*0310*/  ELECT P0, URZ, PT ;  /* 0x00000000003f782f */ /* 0x000fe40003800000 */
[----:B------:R-:W-:Y:S01]  /*0320*/  LEA.HI R4, R4, R61, RZ, 0x7 ;  /* 0x0000003d04047211 */ /* 0x000fe200078f38ff */
[----:B------:R-:W-:Y:S01]  /*0330*/  ULDC UR4, c[0x0][0x150] ;  /* 0x0000540000047ab9 */ /* 0x000fe20000000800 */
[----:B------:R-:W-:Y:S01]  /*0340*/  SHF.R.S32.HI R6, RZ, 0x1f, R5 ;  /* 0x0000001fff067819 */ /* 0x000fe20000011405 */
[----:B------:R-:W-:Y:S01]  /*0350*/  NOP ;  /* 0x0000000000007918 */ /* 0x000fe20000000000 */
[----:B------:R-:W-:Y:S01]  /*0360*/  LOP3.LUT R4, R4, 0xffffff80, RZ, 0xc0, !PT ;  /* 0xffffff8004047812 */ /* 0x000fe200078ec0ff */
[----:B------:R-:W-:Y:S01]  /*0370*/  NOP ;  /* 0x0000000000007918 */ /* 0x000fe20000000000 */
[----:B------:R-:W-:Y:S01]  /*0380*/  LEA.HI R6, R6, R5, RZ, 0x2 ;  /* 0x0000000506067211 */ /* 0x000fe200078f10ff */
[----:B------:R-:W1:Y:S01]  /*0390*/  LDC R11, c[0x0][0x144] ;  /* 0x00005100ff0b7b82 */ /* 0x000e620000000800 */
[----:B------:R-:W-:Y:S01]  /*03a0*/  IMAD.MOV.U32 R22, RZ, RZ, 0x1 ;  /* 0x00000001ff167424 */ /* 0x000fe200078e00ff */
[----:B------:R-:W-:Y:S01]  /*03b0*/  ISETP.NE.AND P3, PT, R2, RZ, PT ;  /* 0x000000ff0200720c */ /* 0x000fe20003f65270 */
[----:B------:R-:W-:Y:S01]  /*03c0*/  IMAD.IADD R8, R61, 0x1, -R4 ;  /* 0x000000013d087824 */ /* 0x000fe200078e0a04 */
[----:B------:R-:W-:Y:S01]  /*03d0*/  LOP3.LUT R6, R6, 0x3ffffffc, RZ, 0xc0, !PT ;  /* 0x3ffffffc06067812 */ /* 0x000fe200078ec0ff */
[----:B------:R-:W2:Y:S03]  /*03e0*/  S2R R4, SR_CTAID.Y ;  /* 0x0000000000047919 */ /* 0x000ea60000002600 */
[----:B------:R-:W-:Y:S01]  /*03f0*/  SHF.R.S32.HI R9, RZ, 0x1f, R8 ;  /* 0x0000001fff097819 */ /* 0x000fe20000011408 */
[----:B------:R-:W-:Y:S01]  /*0400*/  IMAD.IADD R6, R5, 0x1, -R6 ;  /* 0x0000000105067824 */ /* 0x000fe200078e0a06 */
[----:B------:R-:W3:Y:S02]  /*0410*/  LDC R13, c[0x0][0x140] ;  /* 0x00005000ff0d7b82 */ /* 0x000ee40000000800 */
[----:B------:R-:W-:-:S02]  /*0420*/  LEA.HI R9, R9, R8, RZ, 0x3 ;  /* 0x0000000809097211 */ /* 0x000fc400078f18ff */
[----:B-----5:R-:W-:Y:S02]  /*0430*/  ISETP.NE.OR P0, PT, R0, RZ, !P0 ;  /* 0x000000ff0000720c */ /* 0x020fe40004705670 */
[--C-:B------:R-:W-:Y:S02]  /*0440*/  SHF.R.S32.HI R0, RZ, 0x3, R9.reuse ;  /* 0x00000003ff007819 */ /* 0x100fe40000011409 */
[----:B0-----:R-:W-:Y:S02]  /*0450*/  I2FP.F32.U32 R10, UR8 ;  /* 0x00000008000a7c45 */ /* 0x001fe40008201000 */
[----:B------:R-:W-:-:S03]  /*0460*/  SHF.R.S32.HI R9, RZ, 0x1f, R9 ;  /* 0x0000001fff097819 */ /* 0x000fc60000011409 */
[----:B------:R-:W-:Y:S01]  /*0470*/  FMUL R10, R10, UR4 ;  /* 0x000000040a0a7c20 */ /* 0x000fe20008400000 */
[----:B------:R-:W-:Y:S01]  /*0480*/  LEA.HI R9, R9, R0, RZ, 0x2 ;  /* 0x0000000009097211 */ /* 0x000fe200078f10ff */
[----:B------:R-:W-:Y:S02]  /*0490*/  ULDC UR4, c[0x0][0x154] ;  /* 0x0000550000047ab9 */ /* 0x000fe40000000800 */
[----:B------:R-:W-:Y:S01]  /*04a0*/  VOTEU.ALL UP0, P0 ;  /* 0x00000000003f7886 */ /* 0x000fe20000000000 */
[----:B------:R-:W-:Y:S01]  /*04b0*/  LOP3.LUT R9, R9, 0xfffffffc, RZ, 0xc0, !PT ;  /* 0xfffffffc09097812 */ /* 0x000fe200078ec0ff */
[----:B------:R-:W0:Y:S01]  /*04c0*/  F2I.U32.TRUNC.NTZ R10, R10 ;  /* 0x0000000a000a7305 */ /* 0x000e22000020f000 */
[----:B------:R-:W-:Y:S02]  /*04d0*/  VOTEU.ALL UP1, P0 ;  /* 0x00000000003f7886 */ /* 0x000fe40000020000 */
[----:B------:R-:W5:Y:S01]  /*04e0*/  @!UP0 S2UR UR7, SR_CgaCtaId ;  /* 0x00000000000789c3 */ /* 0x000f620000008800 */
[----:B------:R-:W-:Y:S01]  /*04f0*/  IMAD.IADD R9, R0, 0x1, -R9 ;  /* 0x0000000100097824 */ /* 0x000fe200078e0a09 */
[----:B------:R-:W-:Y:S01]  /*0500*/  SHF.R.S32.HI R0, RZ, 0x1f, R3 ;  /* 0x0000001fff007819 */ /* 0x000fe20000011403 */
[----:B------:R-:W-:Y:S01]  /*0510*/  @!UP0 UMOV UR6, 0x400 ;  /* 0x0000040000068882 */ /* 0x000fe20000000000 */
[----:B---3--:R-:W-:Y:S01]  /*0520*/  ISETP.EQ.U32.AND P2, PT, R13, 0x1, PT ;  /* 0x000000010d00780c */ /* 0x008fe20003f42070 */
[----:B------:R-:W-:Y:S01]  /*0530*/  IMAD R19, R6, 0x4, R9 ;  /* 0x0000000406137824 */ /* 0x000fe200078e0209 */
[----:B--2---:R-:W-:-:S02]  /*0540*/  I2FP.F32.U32 R12, R4 ;  /* 0x00000004000c7245 */ /* 0x004fc40000201000 */
[----:B------:R-:W2:Y:S01]  /*0550*/  LDC R9, c[0x0][0x148] ;  /* 0x00005200ff097b82 */ /* 0x000ea20000000800 */
[----:B------:R-:W-:Y:S02]  /*0560*/  LEA.HI R0, R0, R3, RZ, 0x2 ;  /* 0x0000000300007211 */ /* 0x000fe400078f10ff */
[----:B------:R-:W-:Y:S01]  /*0570*/  LEA.HI R6, R19, R19, RZ, 0x1 ;  /* 0x0000001313067211 */ /* 0x000fe200078f08ff */
[----:B0-----:R-:W-:Y:S02]  /*0580*/  IMAD.MOV R14, RZ, RZ, -R10 ;  /* 0x000000ffff0e7224 */ /* 0x001fe400078e0a0a */
[----:B------:R-:W-:Y:S01]  /*0590*/  FMUL R12, R12, UR4 ;  /* 0x000000040c0c7c20 */ /* 0x000fe20008400000 */
[----:B------:R-:W-:Y:S01]  /*05a0*/  LOP3.LUT R0, R0, 0xfffffffc, RZ, 0xc0, !PT ;  /* 0xfffffffc00007812 */ /* 0x000fe200078ec0ff */
[----:B------:R-:W-:Y:S01]  /*05b0*/  UMOV UR4, 0x20 ;  /* 0x0000002000047882 */ /* 0x000fe20000000000 */
[----:B------:R-:W-:Y:S01]  /*05c0*/  LOP3.LUT R10, R6, 0xfffffffe, RZ, 0xc0, !PT ;  /* 0xfffffffe060a7812 */ /* 0x000fe200078ec0ff */
[----:B-1----:R-:W-:Y:S01]  /*05d0*/  IMAD R6, R11, R14, UR8 ;  /* 0x000000080b067e24 */ /* 0x002fe2000f8e020e */
[----:B------:R-:W-:-:S04]  /*05e0*/  @!UP0 UIADD3 UR4, -UR4, 0x100000, URZ ;  /* 0x0010000004048890 */ /* 0x000fc8000fffe13f */
[----:B------:R-:W-:Y:S02]  /*05f0*/  @!UP0 USHF.L.U32 UR5, UR4, 0xb, URZ ;  /* 0x0000000b04058899 */ /* 0x000fe4000800063f */
[----:B------:R-:W-:Y:S01]  /*0600*/  @!UP0 USHF.L.U32 UR4, UR4, 0x1, URZ ;  /* 0x0000000104048899 */ /* 0x000fe2000800063f */
[----:B------:R-:W0:Y:S01]  /*0610*/  F2I.U32.TRUNC.NTZ R12, R12 ;  /* 0x0000000c000c7305 */ /* 0x000e22000020f000 */
[----:B------:R-:W-:Y:S02]  /*0620*/  IMAD.IADD R3, R3, 0x1, -R0 ;  /* 0x0000000103037824 */ /* 0x000fe400078e0a00 */
[C---:B------:R-:W-:Y:S02]  /*0630*/  IMAD.IADD R11, R19.reuse, 0x1, -R10 ;  /* 0x00000001130b7824 */ /* 0x040fe400078e0a0a */
[----:B------:R-:W-:Y:S01]  /*0640*/  IMAD.SHL.U32 R10, R19, 0x4, RZ ;  /* 0x00000004130a7824 */ /* 0x000fe200078e00ff */
[----:B-----5:R-:W-:Y:S01]  /*0650*/  @!UP0 ULEA UR6, UR7, UR6, 0x18 ;  /* 0x0000000607068291 */ /* 0x020fe2000f8ec03f */
[----:B------:R-:W-:Y:S01]  /*0660*/  ISETP.NE.AND P1, PT, R3, 0x3, PT ;  /* 0x000000030300780c */ /* 0x000fe20003f25270 */
[----:B------:R-:W-:Y:S01]  /*0670*/  VOTEU.ALL UP0, P0 ;  /* 0x00000000003f7886 */ /* 0x000fe20000000000 */
[----:B------:R-:W-:-:S02]  /*0680*/  ISETP.NE.AND P4, PT, R11, R6, PT ;  /* 0x000000060b00720c */ /* 0x000fc40003f85270 */
[----:B------:R-:W-:Y:S02]  /*0690*/  LOP3.LUT R19, R19, 0xc, R10, 0x78, !PT ;  /* 0x0000000c13137812 */ /* 0x000fe400078e780a */
[----:B------:R-:W-:Y:S01]  /*06a0*/  LOP3.LUT P0, RZ, R8, 0x7, RZ, 0xc0, !PT ;  /* 0x0000000708ff7812 */ /* 0x000fe2000780c0ff */
[C---:B------:R-:W-:Y:S01]  /*06b0*/  VIADD R8, R2.reuse, 0xffffffff ;  /* 0xffffffff02087836 */ /* 0x040fe20000000000 */
[----:B------:R-:W-:Y:S01]  /*06c0*/  ISETP.EQ.OR P1, PT, R3, RZ, !P1 ;  /* 0x000000ff0300720c */ /* 0x000fe20004f22670 */
[----:B0-----:R-:W-:Y:S01]  /*06d0*/  IMAD.MOV R23, RZ, RZ, -R12 ;  /* 0x000000ffff177224 */ /* 0x001fe200078e0a0c */
[----:B------:R-:W-:Y:S01]  /*06e0*/  ISETP.LT.U32.AND P0, PT, R19, 0x2, !P0 ;  /* 0x000000021300780c */ /* 0x000fe20004701070 */
[----:B------:R-:W0:Y:S02]  /*06f0*/  FENCE.VIEW.ASYNC.S ;  /* 0x00000000000073c6 */ /* 0x000e240000000000 */
[----:B0-----:R0:W1:Y:S01]  /*0700*/  @!UP0 SYNCS.EXCH.64 URZ, [UR6+0x60], UR4 ;  /* 0x00006004063f85b2 */ /* 0x0010620008000100 */
[----:B------:R-:W-:Y:S01]  /*0710*/  ISETP.EQ.AND P1, PT, R2, RZ, P1 ;  /* 0x000000ff0200720c */ /* 0x000fe20000f22270 */
[----:B--2---:R-:W-:Y:S01]  /*0720*/  IMAD R11, R9, R23, R4 ;  /* 0x00000017090b7224 */ /* 0x004fe200078e0204 */
[----:B------:R-:W-:-:S02]  /*0730*/  ISETP.GE.U32.AND P6, PT, R8, 0x2, PT ;  /* 0x000000020800780c */ /* 0x000fc40003fc6070 */
[----:B------:R-:W-:Y:S02]  /*0740*/  @P4 LEA.HI R0, R19, R19, RZ, 0x1 ;  /* 0x0000001313004211 */ /* 0x000fe400078f08ff */
[----:B------:R-:W-:Y:S02]  /*0750*/  SEL R18, RZ, 0x1, !P1 ;  /* 0x00000001ff127807 */ /* 0x000fe40004800000 */
[----:B------:R-:W-:Y:S02]  /*0760*/  @P4 SHF.R.S32.HI R0, RZ, 0x1, R0 ;  /* 0x00000001ff004819 */ /* 0x000fe40000011400 */
[----:B------:R-:W-:Y:S02]  /*0770*/  SEL R18, R18, 0x2, P6 ;  /* 0x0000000212127807 */ /* 0x000fe40003000000 */
[----:B------:R-:W-:Y:S02]  /*0780*/  @P4 ISETP.NE.AND P5, PT, R0, R11, PT ;  /* 0x0000000b0000420c */ /* 0x000fe40003fa5270 */
[----:B------:R-:W-:Y:S01]  /*0790*/  SEL R11, RZ, 0x1, !P0 ;  /* 0x00000001ff0b7807 */ /* 0x000fe20004000000 */
[----:B------:R0:W2:Y:S01]  /*07a0*/  @!UP1 SYNCS.EXCH.64 URZ, [UR6+0x68], UR4 ;  /* 0x00006804063f95b2 */ /* 0x0000a20008000100 */
[----:B------:R-:W-:Y:S01]  /*07b0*/  @P4 SEL R22, RZ, 0x1, P5 ;  /* 0x00000001ff164807 */ /* 0x000fe20002800000 */
[----:B------:R-:W-:Y:S01]  /*07c0*/  NOP ;  /* 0x0000000000007918 */ /* 0x000fe20000000000 */
[----:B------:R-:W-:-:S02]  /*07d0*/  LOP3.LUT R0, R61, 0x7f, RZ, 0xc0, !PT ;  /* 0x0000007f3d007812 */ /* 0x000fc400078ec0ff */
[----:B------:R-:W-:Y:S01]  /*07e0*/  LOP3.LUT R22, R22, R11, RZ, 0xc0, !PT ;  /* 0x0000000b16167212 */ /* 0x000fe200078ec0ff */
[----:B01----:R-:W-:Y:S06]  /*07f0*/  @!P2 BRA `(.L_x_3) ;  /* 0x000000000008a947 */ /* 0x003fec0003800000 */
[----:B--2-4-:R-:W-:Y:S01]  /*0800*/  UCGABAR_ARV ;  /* 0x00000000000079c7 */ /* 0x014fe20008000000 */
[----:B------:R-:W-:Y:S05]  /*0810*/  BRA `(.L_x_4) ;  /* 0x0000000000047947 */ /* 0x000fea0003800000 */
.L_x_3:
[----:B--2-4-:R-:W-:Y:S01]  /*0820*/  NOP ;  /* 0x0000000000007918 */ /* 0x014fe20000000000 */
.L_x_4:
[----:B------:R-:W0:Y:S01]  /*0830*/  LDC R2, c[0x0][0x65c] ;  /* 0x00019700ff027b82 */ /* 0x000e220000000800 */
[----:B------:R-:W-:Y:S02]  /*0840*/  IMAD.U32 R10, RZ, RZ, UR8 ;  /* 0x00000008ff0a7e24 */ /* 0x000fe4000f8e00ff */
[----:B------:R-:W-:Y:S01]  /*0850*/  IMAD.MOV.U32 R11, RZ, RZ, RZ ;  /* 0x000000ffff0b7224 */ /* 0x000fe200078e00ff */
[----:B0-----:R-:W-:-:S04]  /*0860*/  ISETP.NE.AND P1, PT, R2, 0x1, PT ;  /* 0x000000010200780c */ /* 0x001fc80003f25270 */
[----:B------:R-:W-:-:S09]  /*0870*/  P2R R5, PR, RZ, 0x2 ;  /* 0x00000002ff057803 */ /* 0x000fd20000000000 */
[----:B------:R-:W0:Y:S01]  /*0880*/  @P1 LDC R17, c[0x0][0x10] ;  /* 0x00000400ff111b82 */ /* 0x000e220000000800 */
[----:B------:R-:W-:Y:S02]  /*0890*/  @P1 IMAD.MOV.U32 R5, RZ, RZ, RZ ;  /* 0x000000ffff051224 */ /* 0x000fe400078e00ff */
[----:B------:R-:W-:-:S05]  /*08a0*/  @P1 IMAD.MOV.U32 R15, RZ, RZ, RZ ;  /* 0x000000ffff0f1224 */ /* 0x000fca00078e00ff */
[----:B------:R-:W1:Y:S01]  /*08b0*/  @!P1 LDC R13, c[0x0][0xc] ;  /* 0x00000300ff0d9b82 */ /* 0x000e620000000800 */
[----:B------:R-:W-:Y:S01]  /*08c0*/  ULDC UR4, c[0x0][0xc] ;  /* 0x0000030000047ab9 */ /* 0x000fe20000000800 */
[----:B------:R-:W-:Y:S01]  /*08d0*/  ULDC UR5, c[0x0][0x10] ;  /* 0x0000040000057ab9 */ /* 0x000fe20000000800 */
[----:B------:R-:W-:Y:S01]  /*08e0*/  ULDC UR6, c[0x0][0x14] ;  /* 0x0000050000067ab9 */ /* 0x000fe20000000800 */
[----:B------:R-:W-:-:S04]  /*08f0*/  UIMAD.WIDE.U32 UR4, UR4, UR5, URZ ;  /* 0x00000005040472a5 */ /* 0x000fc8000f8e003f */
[----:B------:R-:W-:Y:S02]  /*0900*/  UIMAD.WIDE.U32 UR36, UR4, UR6, URZ ;  /* 0x00000006042472a5 */ /* 0x000fe4000f8e003f */
[----:B------:R-:W-:-:S04]  /*0910*/  UIMAD UR42, UR5, UR6, URZ ;  /* 0x00000006052a72a4 */ /* 0x000fc8000f8e023f */
[----:B------:R-:W-:Y:S01]  /*0920*/  UIADD3 UR42, UR37, UR42, URZ ;  /* 0x0000002a252a7290 */ /* 0x000fe2000fffe03f */
[----:B0-----:R-:W-:-:S04]  /*0930*/  @P1 IMAD.WIDE.U32 R16, R17, UR8, R4 ;  /* 0x0000000811101c25 */ /* 0x001fc8000f8e0004 */
[----:B------:R-:W-:Y:S02]  /*0940*/  @P1 IMAD.IADD R17, R17, 0x1, R15 ;  /* 0x0000000111111824 */ /* 0x000fe400078e020f */
[----:B-1----:R-:W-:-:S04]  /*0950*/  @!P1 IMAD.WIDE.U32 R10, R4, R13, R10 ;  /* 0x0000000d040a9225 */ /* 0x002fc800078e000a */
[----:B------:R-:W-:Y:S02]  /*0960*/  @!P1 IMAD.MOV.U32 R16, RZ, RZ, R10 ;  /* 0x000000ffff109224 */ /* 0x000fe400078e000a */
[----:B------:R-:W-:Y:S01]  /*0970*/  @!P1 IMAD.MOV.U32 R17, RZ, RZ, R11 ;  /* 0x000000ffff119224 */ /* 0x000fe200078e000b */
[----:B------:R-:W-:Y:S06]  /*0980*/  @!P2 BRA `(.L_x_5) ;  /* 0x00000000000ca947 */ /* 0x000fec0003800000 */
[----:B------:R-:W-:Y:S01]  /*0990*/  UCGABAR_WAIT ;  /* 0x0000000000007dc7 */ /* 0x000fe20008000000 */
[----:B------:R-:W-:Y:S01]  /*09a0*/  CCTL.IVALL ;  /* 0x00000000ff00798f */ /* 0x000fe20002000000 */
[----:B------:R-:W-:Y:S05]  /*09b0*/  BRA `(.L_x_6) ;  /* 0x0000000000047947 */ /* 0x000fea0003800000 */
.L_x_5:
[----:B------:R-:W-:Y:S06]  /*09c0*/  BAR.SYNC.DEFER_BLOCKING 0x0 ;  /* 0x0000000000007b1d */ /* 0x000fec0000010000 */
.L_x_6:
[----:B------:R-:W-:Y:S05]  /*09d0*/  @!P3 BRA `(.L_x_7) ;  /* 0x0000003400c4b947 */ /* 0x000fea0003800000 */
[----:B------:R-:W-:-:S13]  /*09e0*/  ISETP.GT.U32.AND P0, PT, R8, 0x1, PT ;  /* 0x000000010800780c */ /* 0x000fda0003f04070 */
[----:B------:R-:W-:Y:S05]  /*09f0*/  @P0 EXIT ;  /* 0x000000000000094d */ /* 0x000fea0003800000 */
[----:B------:R-:W-:Y:S01]  /*0a00*/  ULDC.64 UR4, c[0x0][0x650] ;  /* 0x0001940000047ab9 */ /* 0x000fe20000000a00 */
[----:B------:R-:W-:Y:S01]  /*0a10*/  PRMT R3, RZ, 0x7610, R3 ;  /* 0x00007610ff037816 */ /* 0x000fe20000000003 */
[----:B------:R-:W-:Y:S01]  /*0a20*/  IMAD.MOV.U32 R67, RZ, RZ, -0x1 ;  /* 0xffffffffff437424 */ /* 0x000fe200078e00ff */
[----:B------:R-:W-:Y:S01]  /*0a30*/  ISETP.GE.U32.AND P0, PT, R16, UR4, PT ;  /* 0x0000000410007c0c */ /* 0x000fe2000bf06070 */
[----:B------:R-:W-:Y:S02]  /*0a40*/  IMAD.MOV.U32 R68, RZ, RZ, -0x1 ;  /* 0xffffffffff447424 */ /* 0x000fe400078e00ff */
[----:B------:R-:W-:Y:S01]  /*0a50*/  IMAD.MOV.U32 R66, RZ, RZ, -0x1 ;  /* 0xffffffffff427424 */ /* 0x000fe200078e00ff */
[----:B------:R-:W-:-:S13]  /*0a60*/  ISETP.GE.U32.AND.EX P0, PT, R17, UR5, PT, P0 ;  /* 0x0000000511007c0c */ /* 0x000fda000bf06100 */
[----:B------:R-:W-:Y:S05]  /*0a70*/  @P0 BRA `(.L_x_8) ;  /* 0x0000000400280947 */ /* 0x000fea0003800000 */
[----:B------:R-:W0:Y:S01]  /*0a80*/  LDC.64 R24, c[0x0][0x628] ;  /* 0x00018a00ff187b82 */ /* 0x000e220000000a00 */
[----:B------:R-:W-:Y:S02]  /*0a90*/  IMAD.MOV.U32 R10, RZ, RZ, R16 ;  /* 0x000000ffff0a7224 */ /* 0x000fe400078e0010 */
[----:B------:R-:W-:-:S05]  /*0aa0*/  IMAD.MOV.U32 R11, RZ, RZ, R17 ;  /* 0x000000ffff0b7224 */ /* 0x000fca00078e0011 */
[----:B------:R-:W1:Y:S08]  /*0ab0*/  LDC R8, c[0x0][0x630] ;  /* 0x00018c00ff087b82 */ /* 0x000e700000000800 */
[----:B------:R-:W2:Y:S01]  /*0ac0*/  LDC.64 R26, c[0x0][0x620] ;  /* 0x00018800ff1a7b82 */ /* 0x000ea20000000a00 */
[----:B0-----:R-:W-:-:S04]  /*0ad0*/  ISETP.NE.U32.AND P0, PT, R24, RZ, PT ;  /* 0x000000ff1800720c */ /* 0x001fc80003f05070 */
[----:B------:R-:W-:-:S13]  /*0ae0*/  ISETP.NE.AND.EX P0, PT, R25, RZ, PT, P0 ;  /* 0x000000ff1900720c */ /* 0x000fda0003f05300 */
[----:B-12---:R-:W-:Y:S05]  /*0af0*/  @!P0 BRA `(.L_x_9) ;  /* 0x0000000000288947 */ /* 0x006fea0003800000 */
[----:B------:R-:W0:Y:S02]  /*0b00*/  LDC R3, c[0x0][0x634] ;  /* 0x00018d00ff037b82 */ /* 0x000e240000000800 */
[----:B0-----:R-:W-:-:S05]  /*0b10*/  IADD3 R3, P0, R16, R3, RZ ;  /* 0x0000000310037210 */ /* 0x001fca0007f1e0ff */
[----:B------:R-:W-:-:S04]  /*0b20*/  IMAD.X R21, RZ, RZ, R17, P0 ;  /* 0x000000ffff157224 */ /* 0x000fc800000e0611 */
[----:B------:R-:W-:-:S04]  /*0b30*/  IMAD.WIDE.U32 R10, R21, R24, RZ ;  /* 0x00000018150a7225 */ /* 0x000fc800078e00ff */
[----:B------:R-:W-:-:S04]  /*0b40*/  IMAD.WIDE.U32 R12, P0, R3, R25, R10 ;  /* 0x00000019030c7225 */ /* 0x000fc8000780000a */
[----:B------:R-:W-:-:S04]  /*0b50*/  IMAD.WIDE.U32 R10, R3, R24, RZ ;  /* 0x00000018030a7225 */ /* 0x000fc800078e00ff */
[----:B------:R-:W-:Y:S01]  /*0b60*/  IMAD.X R15, RZ, RZ, RZ, P0 ;  /* 0x000000ffff0f7224 */ /* 0x000fe200000e06ff */
[----:B------:R-:W-:Y:S01]  /*0b70*/  IADD3 RZ, P0, R11, R12, RZ ;  /* 0x0000000c0bff7210 */ /* 0x000fe20007f1e0ff */
[----:B------:R-:W-:-:S04]  /*0b80*/  IMAD.MOV.U32 R14, RZ, RZ, R13 ;  /* 0x000000ffff0e7224 */ /* 0x000fc800078e000d */
[----:B------:R-:W-:-:S08]  /*0b90*/  IMAD.WIDE.U32.X R10, R21, R25, R14, P0 ;  /* 0x00000019150a7225 */ /* 0x000fd000000e040e */
.L_x_9:
[----:B------:R-:W0:Y:S01]  /*0ba0*/  LDC.64 R30, c[0x0][0x640] ;  /* 0x00019000ff1e7b82 */ /* 0x000e220000000a00 */
[-CC-:B------:R-:W-:Y:S01]  /*0bb0*/  SHF.R.U64 R66, R10, R8.reuse, R11.reuse ;  /* 0x000000080a427219 */ /* 0x180fe2000000120b */
[----:B------:R-:W-:Y:S01]  /*0bc0*/  IMAD R29, R9, R23, R4 ;  /* 0x00000017091d7224 */ /* 0x000fe200078e0204 */
[----:B------:R-:W-:Y:S01]  /*0bd0*/  SHF.R.U32.HI R3, RZ, R8, R11 ;  /* 0x00000008ff037219 */ /* 0x000fe2000001160b */
[----:B------:R-:W-:Y:S01]  /*0be0*/  IMAD.MOV.U32 R23, RZ, RZ, 0x1 ;  /* 0x00000001ff177424 */ /* 0x000fe200078e00ff */
[----:B------:R-:W-:-:S03]  /*0bf0*/  IADD3 R5, P0, RZ, -R66, RZ ;  /* 0x80000042ff057210 */ /* 0x000fc60007f1e0ff */
[----:B------:R-:W1:Y:S02]  /*0c00*/  LDC R12, c[0x0][0x618] ;  /* 0x00018600ff0c7b82 */ /* 0x000e640000000800 */
[----:B------:R-:W-:Y:S02]  /*0c10*/  IMAD.X R3, RZ, RZ, ~R3, P0 ;  /* 0x000000ffff037224 */ /* 0x000fe400000e0e03 */
[----:B------:R-:W-:-:S04]  /*0c20*/  IMAD.WIDE.U32 R10, R5, R26, R16 ;  /* 0x0000001a050a7225 */ /* 0x000fc800078e0010 */
[----:B------:R-:W2:Y:S01]  /*0c30*/  LDC R20, c[0x0][0x608] ;  /* 0x00018200ff147b82 */ /* 0x000ea20000000800 */
[----:B------:R-:W-:Y:S02]  /*0c40*/  IMAD R8, R3, R26, RZ ;  /* 0x0000001a03087224 */ /* 0x000fe400078e02ff */
[----:B------:R-:W-:Y:S02]  /*0c50*/  IMAD.MOV.U32 R3, RZ, RZ, -0x1 ;  /* 0xffffffffff037424 */ /* 0x000fe400078e00ff */
[----:B------:R-:W-:-:S03]  /*0c60*/  IMAD R5, R5, R27, R8 ;  /* 0x0000001b05057224 */ /* 0x000fc600078e0208 */
[----:B------:R-:W3:Y:S01]  /*0c70*/  LDC R28, c[0x0][0x658] ;  /* 0x00019600ff1c7b82 */ /* 0x000ee20000000800 */
[----:B------:R-:W-:Y:S01]  /*0c80*/  IMAD.IADD R5, R11, 0x1, R5 ;  /* 0x000000010b057824 */ /* 0x000fe200078e0205 */
[----:B0-----:R-:W-:-:S04]  /*0c90*/  ISETP.NE.U32.AND P0, PT, R30, RZ, PT ;  /* 0x000000ff1e00720c */ /* 0x001fc80003f05070 */
[----:B------:R-:W-:Y:S02]  /*0ca0*/  ISETP.NE.AND.EX P0, PT, R31, RZ, PT, P0 ;  /* 0x000000ff1f00720c */ /* 0x000fe40003f05300 */
[----:B------:R-:W0:Y:S01]  /*0cb0*/  LDC R24, c[0x0][0x600] ;  /* 0x00018000ff187b82 */ /* 0x000e220000000800 */
[-CC-:B-1----:R-:W-:Y:S02]  /*0cc0*/  SHF.R.U64 R14, R10, R12.reuse, R5.reuse ;  /* 0x0000000c0a0e7219 */ /* 0x182fe40000001205 */
[----:B------:R-:W-:-:S05]  /*0cd0*/  SHF.R.U32.HI R5, RZ, R12, R5 ;  /* 0x0000000cff057219 */ /* 0x000fca0000011605 */
[----:B------:R-:W1:Y:S01]  /*0ce0*/  LDC R15, c[0x0][0x648] ;  /* 0x00019200ff0f7b82 */ /* 0x000e620000000800 */
[-CC-:B--2---:R-:W-:Y:S02]  /*0cf0*/  SHF.R.U64 R27, R14, R20.reuse, R5.reuse ;  /* 0x000000140e1b7219 */ /* 0x184fe40000001205 */
[----:B------:R-:W-:-:S05]  /*0d00*/  SHF.R.U32.HI R5, RZ, R20, R5 ;  /* 0x00000014ff057219 */ /* 0x000fca0000011605 */
[----:B------:R-:W2:Y:S01]  /*0d10*/  LDC R21, c[0x0][0x638] ;  /* 0x00018e00ff157b82 */ /* 0x000ea20000000800 */
[-CC-:B---3--:R-:W-:Y:S02]  /*0d20*/  SHF.R.U64 R20, R27, R28.reuse, R5.reuse ;  /* 0x0000001c1b147219 */ /* 0x188fe40000001205 */
[-C--:B------:R-:W-:Y:S02]  /*0d30*/  SHF.L.U32 R3, R3, R28.reuse, RZ ;  /* 0x0000001c03037219 */ /* 0x080fe400000006ff */
[----:B------:R-:W-:Y:S01]  /*0d40*/  SHF.R.U32.HI R5, RZ, R28, R5 ;  /* 0x0000001cff057219 */ /* 0x000fe20000011605 */
[----:B------:R-:W-:Y:S01]  /*0d50*/  IMAD.MOV.U32 R4, RZ, RZ, R20 ;  /* 0x000000ffff047224 */ /* 0x000fe200078e0014 */
[----:B------:R-:W-:Y:S01]  /*0d60*/  LOP3.LUT R12, RZ, R3, RZ, 0x33, !PT ;  /* 0x00000003ff0c7212 */ /* 0x000fe200078e33ff */
[----:B------:R-:W3:Y:S01]  /*0d70*/  LDC R25, c[0x0][0x610] ;  /* 0x00018400ff197b82 */ /* 0x000ee20000000800 */
[----:B------:R-:W-:Y:S05]  /*0d80*/  @!P0 BRA `(.L_x_10) ;  /* 0x0000000000288947 */ /* 0x000fea0003800000 */
[----:B------:R-:W4:Y:S02]  /*0d90*/  LDC R3, c[0x0][0x64c] ;  /* 0x00019300ff037b82 */ /* 0x000f240000000800 */
[----:B----4-:R-:W-:-:S05]  /*0da0*/  IADD3 R3, P0, R20, R3, RZ ;  /* 0x0000000314037210 */ /* 0x010fca0007f1e0ff */
        /* <DEDUP_REMOVED lines=8> */
.L_x_10:
[----:B-1----:R-:W-:Y:S01]  /*0e30*/  SHF.R.U64 R4, R4, R15, R5 ;  /* 0x0000000f04047219 */ /* 0x002fe20000001205 */
[----:B0-----:R-:W-:Y:S01]  /*0e40*/  VIADD R5, R24, 0xffffffff ;  /* 0xffffffff18057836 */ /* 0x001fe20000000000 */
[----:B------:R-:W-:Y:S02]  /*0e50*/  SHF.L.U32 R3, R23, R28, RZ ;  /* 0x0000001c17037219 */ /* 0x000fe400000006ff */
[----:B------:R-:W-:Y:S01]  /*0e60*/  LOP3.LUT R12, R27, R12, RZ, 0xc0, !PT ;  /* 0x0000000c1b0c7212 */ /* 0x000fe200078ec0ff */
[----:B------:R-:W-:Y:S01]  /*0e70*/  IMAD.MOV R8, RZ, RZ, -R4 ;  /* 0x000000ffff087224 */ /* 0x000fe200078e0a04 */
[----:B------:R-:W-:Y:S02]  /*0e80*/  SEL R6, R6, R29, !P1 ;  /* 0x0000001d06067207 */ /* 0x000fe40004800000 */
[----:B------:R-:W-:Y:S01]  /*0e90*/  LOP3.LUT R5, R14, R5, RZ, 0xc0, !PT ;  /* 0x000000050e057212 */ /* 0x000fe200078ec0ff */
[----:B------:R-:W-:Y:S02]  /*0ea0*/  IMAD R9, R3, R4, R12 ;  /* 0x0000000403097224 */ /* 0x000fe400078e020c */
[----:B--2---:R-:W-:-:S02]  /*0eb0*/  IMAD R3, R8, R21, R20 ;  /* 0x0000001508037224 */ /* 0x004fc400078e0214 */
[----:B---3--:R-:W-:Y:S02]  /*0ec0*/  IMAD R6, R9, R25, R6 ;  /* 0x0000001909067224 */ /* 0x008fe400078e0206 */
[----:B------:R-:W-:Y:S02]  /*0ed0*/  IMAD R67, R3, R24, R5 ;  /* 0x0000001803437224 */ /* 0x000fe400078e0205 */
[----:B------:R-:W-:-:S03]  /*0ee0*/  IMAD.MOV.U32 R4, RZ, RZ, 0x1 ;  /* 0x00000001ff047424 */ /* 0x000fc600078e00ff */
[----:B------:R-:W-:Y:S02]  /*0ef0*/  SEL R68, R67, R6, !P1 ;  /* 0x0000000643447207 */ /* 0x000fe40004800000 */
[----:B------:R-:W-:Y:S02]  /*0f00*/  PRMT R3, R4, 0x7610, R3 ;  /* 0x0000761004037816 */ /* 0x000fe40000000003 */
[----:B------:R-:W-:-:S07]  /*0f10*/  SEL R67, R6, R67, !P1 ;  /* 0x0000004306437207 */ /* 0x000fce0004800000 */
.L_x_8:
[----:B------:R-:W-:-:S08]  /*0f20*/  NOP ;  /* 0x0000000000007918 */ /* 0x000fd00000000000 */
[----:B------:R-:W0:Y:S02]  /*0f30*/  USETMAXREG.TRY_ALLOC.CTAPOOL UP0, 0xe8 ;  /* 0x000000e8000079c8 */ /* 0x000e240008000600 */
[----:B0-----:R-:W-:-:S13]  /*0f40*/  PLOP3.LUT P0, PT, PT, PT, UP0, 0x80, 0x0 ;  /* 0x000000000000781c */ /* 0x001fda0003f0f008 */
[----:B------:R-:W-:Y:S05]  /*0f50*/  @!P0 BRA `(.L_x_8) ;  /* 0xfffffffc00f08947 */ /* 0x000fea000383ffff */
[----:B------:R-:W-:Y:S01]  /*0f60*/  ULDC.64 UR4, c[0x0][0x598] ;  /* 0x0001660000047ab9 */ /* 0x000fe20000000a00 */
[----:B------:R-:W-:Y:S01]  /*0f70*/  ULDC.64 UR38, c[0x0][0x208] ;  /* 0x0000820000267ab9 */ /* 0x000fe20000000a00 */
[----:B------:R-:W-:-:S04]  /*0f80*/  ISETP.NE.U32.AND P0, PT, RZ, UR4, PT ;  /* 0x00000004ff007c0c */ /* 0x000fc8000bf05070 */
[----:B------:R-:W-:-:S13]  /*0f90*/  ISETP.NE.AND.EX P0, PT, RZ, UR5, PT, P0 ;  /* 0x00000005ff007c0c */ /* 0x000fda000bf05300 */
[----:B------:R-:W-:Y:S05]  /*0fa0*/  @!P0 BRA `(.L_x_11) ;  /* 0x00000000001c8947 */ /* 0x000fea0003800000 */
[----:B------:R-:W0:Y:S02]  /*0fb0*/  LDC.64 R4, c[0x0][0x598] ;  /* 0x00016600ff047b82 */ /* 0x000e240000000a00 */
[----:B0-----:R-:W2:Y:S02]  /*0fc0*/  LDG.E.64 R4, desc[UR38][R4.64] ;  /* 0x0000002604047981 */ /* 0x001ea4000c1e1b00 */
[----:B--2---:R-:W-:-:S04]  /*0fd0*/  ISETP.NE.U32.AND P0, PT, R4, RZ, PT ;  /* 0x000000ff0400720c */ /* 0x004fc80003f05070 */
[----:B------:R-:W-:-:S13]  /*0fe0*/  ISETP.NE.AND.EX P0, PT, R5, RZ, PT, P0 ;  /* 0x000000ff0500720c */ /* 0x000fda0003f05300 */
[----:B------:R-:W-:Y:S05]  /*0ff0*/  @!P0 BRA `(.L_x_11) ;  /* 0x0000000000088947 */ /* 0x000fea0003800000 */
[----:B------:R0:W5:Y:S01]  /*1000*/  LD.E R23, desc[UR38][R4.64] ;  /* 0x0000002604177980 */ /* 0x000162000c101900 */
[----:B------:R-:W-:Y:S05]  /*1010*/  BRA `(.L_x_12) ;  /* 0x0000000000247947 */ /* 0x000fea0003800000 */
.L_x_11:
[----:B------:R-:W-:Y:S02]  /*1020*/  ULDC.64 UR4, c[0x0][0x588] ;  /* 0x0001620000047ab9 */ /* 0x000fe40000000a00 */
[----:B------:R-:W-:-:S04]  /*1030*/  ISETP.NE.U32.AND P0, PT, RZ, UR4, PT ;  /* 0x00000004ff007c0c */ /* 0x000fc8000bf05070 */
[----:B------:R-:W-:-:S13]  /*1040*/  ISETP.NE.AND.EX P0, PT, RZ, UR5, PT, P0 ;  /* 0x00000005ff007c0c */ /* 0x000fda000bf05300 */
[----:B------:R-:W-:Y:S05]  /*1050*/  @!P0 BRA `(.L_x_13) ;  /* 0x00000000000c8947 */ /* 0x000fea0003800000 */
[----:B------:R-:W0:Y:S02]  /*1060*/  LDC.64 R4, c[0x0][0x588] ;  /* 0x00016200ff047b82 */ /* 0x000e240000000a00 */
[----:B0-----:R1:W5:Y:S01]  /*1070*/  LDG.E R23, desc[UR38][R4.64] ;  /* 0x0000002604177981 */ /* 0x001362000c1e1900 */
[----:B------:R-:W-:Y:S05]  /*1080*/  BRA `(.L_x_12) ;  /* 0x0000000000087947 */ /* 0x000fea0003800000 */
.L_x_13:
[----:B------:R-:W-:Y:S02]  /*1090*/  ULDC UR4, c[0x0][0x580] ;  /* 0x0001600000047ab9 */ /* 0x000fe40000000800 */
[----:B------:R-:W-:-:S07]  /*10a0*/  IMAD.U32 R23, RZ, RZ, UR4 ;  /* 0x00000004ff177e24 */ /* 0x000fce000f8e00ff */
.L_x_12:
[----:B------:R-:W-:Y:S02]  /*10b0*/  ULDC.64 UR4, c[0x0][0x5a0] ;  /* 0x0001680000047ab9 */ /* 0x000fe40000000a00 */
[----:B------:R-:W-:-:S04]  /*10c0*/  ISETP.NE.U32.AND P0, PT, RZ, UR4, PT ;  /* 0x00000004ff007c0c */ /* 0x000fc8000bf05070 */
[----:B------:R-:W-:-:S13]  /*10d0*/  ISETP.NE.AND.EX P0, PT, RZ, UR5, PT, P0 ;  /* 0x00000005ff007c0c */ /* 0x000fda000bf05300 */
[----:B------:R-:W-:Y:S05]  /*10e0*/  @!P0 BRA `(.L_x_14) ;  /* 0x00000000001c8947 */ /* 0x000fea0003800000 */
[----:B01----:R-:W0:Y:S02]  /*10f0*/  LDC.64 R4, c[0x0][0x5a0] ;  /* 0x00016800ff047b82 */ /* 0x003e240000000a00 */
[----:B0-----:R-:W2:Y:S02]  /*1100*/  LDG.E.64 R4, desc[UR38][R4.64] ;  /* 0x0000002604047981 */ /* 0x001ea4000c1e1b00 */
[----:B--2---:R-:W-:-:S04]  /*1110*/  ISETP.NE.U32.AND P0, PT, R4, RZ, PT ;  /* 0x000000ff0400720c */ /* 0x004fc80003f05070 */
[----:B------:R-:W-:-:S13]  /*1120*/  ISETP.NE.AND.EX P0, PT, R5, RZ, PT, P0 ;  /* 0x000000ff0500720c */ /* 0x000fda0003f05300 */
[----:B------:R-:W-:Y:S05]  /*1130*/  @!P0 BRA `(.L_x_14) ;  /* 0x0000000000088947 */ /* 0x000fea0003800000 */
[----:B------:R0:W5:Y:S01]  /*1140*/  LD.E R58, desc[UR38][R4.64] ;  /* 0x00000026043a7980 */ /* 0x000162000c101900 */
[----:B------:R-:W-:Y:S05]  /*1150*/  BRA `(.L_x_15) ;  /* 0x0000000000247947 */ /* 0x000fea0003800000 */
.L_x_14:
[----:B------:R-:W-:Y:S02]  /*1160*/  ULDC.64 UR4, c[0x0][0x590] ;  /* 0x0001640000047ab9 */ /* 0x000fe40000000a00 */
[----:B------:R-:W-:-:S04]  /*1170*/  ISETP.NE.U32.AND P0, PT, RZ, UR4, PT ;  /* 0x00000004ff007c0c */ /* 0x000fc8000bf05070 */
[----:B------:R-:W-:-:S13]  /*1180*/  ISETP.NE.AND.EX P0, PT, RZ, UR5, PT, P0 ;  /* 0x00000005ff007c0c */ /* 0x000fda000bf05300 */
[----:B------:R-:W-:Y:S05]  /*1190*/  @!P0 BRA `(.L_x_16) ;  /* 0x00000000000c8947 */ /* 0x000fea0003800000 */
[----:B------:R-:W2:Y:S02]  /*11a0*/  LDC.64 R58, c[0x0][0x590] ;  /* 0x00016400ff3a7b82 */ /* 0x000ea40000000a00 */
[----:B--2---:R2:W5:Y:S01]  /*11b0*/  LDG.E R58, desc[UR38][R58.64] ;  /* 0x000000263a3a7981 */ /* 0x004562000c1e1900 */
[----:B------:R-:W-:Y:S05]  /*11c0*/  BRA `(.L_x_15) ;  /* 0x0000000000087947 */ /* 0x000fea0003800000 */
.L_x_16:
[----:B------:R-:W-:Y:S02]  /*11d0*/  ULDC UR4, c[0x0][0x584] ;  /* 0x0001610000047ab9 */ /* 0x000fe40000000800 */
[----:B------:R-:W-:-:S07]  /*11e0*/  IMAD.U32 R58, RZ, RZ, UR4 ;  /* 0x00000004ff3a7e24 */ /* 0x000fce000f8e00ff */
.L_x_15:
[----:B------:R-:W-:-:S13]  /*11f0*/  LOP3.LUT P0, RZ, R3, 0xff, RZ, 0xc0, !PT ;  /* 0x000000ff03ff7812 */ /* 0x000fda000780c0ff */
[----:B------:R-:W-:Y:S05]  /*1200*/  @!P0 EXIT ;  /* 0x000000000000894d */ /* 0x000fea0003800000 */
[----:B------:R-:W3:Y:S01]  /*1210*/  LDC R60, c[0x0][0x658] ;  /* 0x00019600ff3c7b82 */ /* 0x000ee20000000800 */
[----:B------:R-:W-:Y:S01]  /*1220*/  ULDC.64 UR6, c[0x0][0x288] ;  /* 0x0000a20000067ab9 */ /* 0x000fe20000000a00 */
[----:B------:R-:W-:Y:S01]  /*1230*/  LOP3.LUT R7, R7, 0x1, RZ, 0xc0, !PT ;  /* 0x0000000107077812 */ /* 0x000fe200078ec0ff */
[----:B------:R-:W-:Y:S01]  /*1240*/  UIADD3 UR4, UR7, 0x1f, URZ ;  /* 0x0000001f07047890 */ /* 0x000fe2000fffe03f */
[----:B------:R-:W-:Y:S01]  /*1250*/  SHF.R.U32.HI R3, RZ, 0x2, R61 ;  /* 0x00000002ff037819 */ /* 0x000fe2000001163d */
[----:B01----:R-:W-:Y:S01]  /*1260*/  IMAD.U32 R4, RZ, RZ, UR6 ;  /* 0x00000006ff047e24 */ /* 0x003fe2000f8e00ff */
[----:B------:R-:W-:Y:S01]  /*1270*/  SHF.R.U32.HI R0, RZ, 0x1, R0 ;  /* 0x00000001ff007819 */ /* 0x000fe20000011600 */
[----:B------:R-:W-:Y:S01]  /*1280*/  USHF.R.S32.HI UR5, URZ, 0x1f, UR4 ;  /* 0x0000001f3f057899 */ /* 0x000fe20008011404 */
[----:B--2---:R-:W-:Y:S01]  /*1290*/  LOP3.LUT R59, R61, 0x3, RZ, 0xc0, !PT ;  /* 0x000000033d3b7812 */ /* 0x004fe200078ec0ff */
[----:B------:R-:W-:Y:S01]  /*12a0*/  IMAD.SHL.U32 R56, R7, 0x40, RZ ;  /* 0x0000004007387824 */ /* 0x000fe200078e00ff */
[----:B------:R-:W-:Y:S01]  /*12b0*/  LOP3.LUT R3, R3, 0x7, RZ, 0xc0, !PT ;  /* 0x0000000703037812 */ /* 0x000fe200078ec0ff */
[----:B------:R-:W-:Y:S01]  /*12c0*/  ULEA.HI UR5, UR5, UR4, URZ, 0x5 ;  /* 0x0000000405057291 */ /* 0x000fe2000f8f283f */
[----:B------:R-:W-:Y:S01]  /*12d0*/  LOP3.LUT R0, R0, 0x30, RZ, 0xc0, !PT ;  /* 0x0000003000007812 */ /* 0x000fe200078ec0ff */
[----:B------:R-:W-:Y:S01]  /*12e0*/  IMAD R59, R59, -0x2, R4 ;  /* 0xfffffffe3b3b7824 */ /* 0x000fe200078e0204 */
[--C-:B------:R-:W-:Y:S01]  /*12f0*/  LOP3.LUT R56, R56, 0x40, R3.reuse, 0xe2, !PT ;  /* 0x0000004038387812 */ /* 0x100fe200078ee203 */
[----:B------:R-:W-:Y:S01]  /*1300*/  USHF.R.S32.HI UR43, URZ, 0x5, UR5 ;  /* 0x000000053f2b7899 */ /* 0x000fe20008011405 */
[----:B------:R-:W-:Y:S01]  /*1310*/  IADD3 R4, RZ, -R0, -R3 ;  /* 0x80000000ff047210 */ /* 0x000fe20007ffe803 */
[----:B------:R-:W-:Y:S01]  /*1320*/  IMAD.MOV.U32 R3, RZ, RZ, -0x1 ;  /* 0xffffffffff037424 */ /* 0x000fe200078e00ff */
[----:B------:R-:W-:Y:S01]  /*1330*/  LOP3.LUT R62, R61, 0x80, RZ, 0xc0, !PT ;  /* 0x000000803d3e7812 */ /* 0x000fe200078ec0ff */
[----:B------:R-:W-:Y:S01]  /*1340*/  UISETP.LT.AND UP0, UPT, UR43, 0x1, UPT ;  /* 0x000000012b00788c */ /* 0x000fe2000bf01270 */
[----:B------:R-:W-:Y:S01]  /*1350*/  IMAD.MOV.U32 R5, RZ, RZ, 0x1 ;  /* 0x00000001ff057424 */ /* 0x000fe200078e00ff */
[----:B------:R-:W-:Y:S01]  /*1360*/  ULDC UR4, c[0x0][0x284] ;  /* 0x0000a10000047ab9 */ /* 0x000fe20000000800 */
[----:B------:R-:W-:Y:S01]  /*1370*/  IMAD R4, R7, -0x40, R4 ;  /* 0xffffffc007047824 */ /* 0x000fe200078e0204 */
[----:B------:R-:W-:Y:S01]  /*1380*/  USEL UR44, UR43, 0x1, UP0 ;  /* 0x000000012b2c7887 */ /* 0x000fe20008000000 */
[----:B---3--:R-:W-:Y:S01]  /*1390*/  SHF.L.U32 R3, R3, R60, RZ ;  /* 0x0000003c03037219 */ /* 0x008fe200000006ff */
[----:B------:R-:W-:Y:S01]  /*13a0*/  IMAD.SHL.U32 R61, R61, 0x2, RZ ;  /* 0x000000023d3d7824 */ /* 0x000fe200078e00ff */
[----:B------:R-:W-:Y:S01]  /*13b0*/  LOP3.LUT R56, R56, R0, RZ, 0xfc, !PT ;  /* 0x0000000038387212 */ /* 0x000fe200078efcff */
[----:B------:R-:W-:Y:S01]  /*13c0*/  VIADD R64, R4, UR4 ;  /* 0x0000000404407c36 */ /* 0x000fe20008000000 */
[----:B------:R-:W-:Y:S01]  /*13d0*/  SHF.L.U32 R60, R5, R60, RZ ;  /* 0x0000003c053c7219 */ /* 0x000fe200000006ff */
[----:B------:R-:W-:Y:S01]  /*13e0*/  IMAD.MOV.U32 R57, RZ, RZ, RZ ;  /* 0x000000ffff397224 */ /* 0x000fe200078e00ff */
[----:B------:R-:W-:Y:S01]  /*13f0*/  SHF.R.U32.HI R62, RZ, 0x7, R62 ;  /* 0x00000007ff3e7819 */ /* 0x000fe2000001163e */
[----:B------:R-:W-:Y:S01]  /*1400*/  UIADD3 UR44, UR43, -UR44, URZ ;  /* 0x8000002c2b2c7290 */ /* 0x000fe2000fffe03f */
[----:B------:R-:W-:Y:S01]  /*1410*/  LOP3.LUT R63, RZ, R3, RZ, 0x33, !PT ;  /* 0x00000003ff3f7212 */ /* 0x000fe200078e33ff */
[----:B------:R-:W-:Y:S01]  /*1420*/  UMOV UR40, URZ ;  /* 0x0000003f00287c82 */ /* 0x000fe20008000000 */
[----:B------:R-:W-:-:S09]  /*1430*/  UMOV UR41, URZ ;  /* 0x0000003f00297c82 */ /* 0x000fd20008000000 */
.L_x_102:
[----:B0-----:R-:W0:Y:S01]  /*1440*/  SHFL.IDX PT, R0, R62, RZ, 0x1f ;  /* 0x00001fff3e007589 */ /* 0x001e2200000e0000 */
[----:B------:R-:W1:Y:S01]  /*1450*/  S2UR UR7, SR_CgaCtaId ;  /* 0x00000000000779c3 */ /* 0x000e620000008800 */
[----:B------:R-:W-:Y:S01]  /*1460*/  UMOV UR6, 0x400 ;  /* 0x0000040000067882 */ /* 0x000fe20000000000 */
[----:B0-----:R-:W-:Y:S01]  /*1470*/  R2UR UR4, R0 ;  /* 0x00000000000472ca */ /* 0x001fe200000e0000 */
[----:B-1----:R-:W-:-:S12]  /*1480*/  ULEA UR6, UR7, UR6, 0x18 ;  /* 0x0000000607067291 */ /* 0x002fd8000f8ec03f */
[----:B------:R-:W-:-:S04]  /*1490*/  ULEA.HI UR5, UR4, UR4, URZ, 0x1 ;  /* 0x0000000404057291 */ /* 0x000fc8000f8f083f */
[----:B------:R-:W-:-:S04]  /*14a0*/  ULOP3.LUT UR5, UR5, 0x1ffffe, URZ, 0xc0, !UPT ;  /* 0x001ffffe05057892 */ /* 0x000fc8000f8ec03f */
[----:B------:R-:W-:-:S03]  /*14b0*/  UIADD3 UR5, UR4, -UR5, URZ ;  /* 0x8000000504057290 */ /* 0x000fc6000fffe03f */
[----:B------:R-:W-:Y:S01]  /*14c0*/  ULDC UR4, c[0x0][0x28c] ;  /* 0x0000a30000047ab9 */ /* 0x000fe20000000800 */
[----:B------:R-:W-:Y:S01]  /*14d0*/  ULEA UR5, UR5, UR6, 0xb ;  /* 0x0000000605057291 */ /* 0x000fe2000f8e583f */
[----:B------:R-:W-:-:S03]  /*14e0*/  ISETP.LT.AND P0, PT, RZ, UR4, PT ;  /* 0x00000004ff007c0c */ /* 0x000fc6000bf01270 */
[----:B------:R-:W-:-:S04]  /*14f0*/  UIADD3 UR5, UR5, 0x100, URZ ;  /* 0x0000010005057890 */ /* 0x000fc8000fffe03f */
[----:B------:R-:W-:-:S04]  /*1500*/  USHF.R.U32.HI UR5, URZ, 0x4, UR5 ;  /* 0x000000043f057899 */ /* 0x000fc80008011605 */
[----:B------:R-:W-:-:S04]  /*1510*/  ULOP3.LUT UR5, UR5, 0x3fff, URZ, 0xc0, !UPT ;  /* 0x00003fff05057892 */ /* 0x000fc8000f8ec03f */
[----:B------:R-:W-:Y:S01]  /*1520*/  ULOP3.LUT UR45, UR5, 0x10000, URZ, 0xfc, !UPT ;  /* 0x00010000052d7892 */ /* 0x000fe2000f8efc3f */
[----:B---34-:R-:W-:Y:S11]  /*1530*/  @P0 BRA `(.L_x_17) ;  /* 0x0000000000400947 */ /* 0x018ff60003800000 */
[----:B------:R-:W-:Y:S01]  /*1540*/  MOV R0, 0x0 ;  /* 0x0000000000007802 */ /* 0x000fe20000000f00 */
[----:B------:R-:W-:Y:S01]  /*1550*/  ULDC.64 UR4, c[0x4][0x68] ;  /* 0x01001a0000047ab9 */ /* 0x000fe20000000a00 */
[----:B------:R-:W-:Y:S01]  /*1560*/  ULDC.64 UR6, c[0x4][0x8] ;  /* 0x0100020000067ab9 */ /* 0x000fe20000000a00 */
[----:B------:R-:W-:Y:S01]  /*1570*/  IMAD.U32 R4, RZ, RZ, UR4 ;  /* 0x00000004ff047e24 */ /* 0x000fe2000f8e00ff */
[----:B------:R0:W1:Y:S01]  /*1580*/  LDC.64 R14, c[0x4][R0] ;  /* 0x01000000000e7b82 */ /* 0x0000620000000a00 */
[----:B------:R-:W-:Y:S01]  /*1590*/  IMAD.U32 R5, RZ, RZ, UR5 ;  /* 0x00000005ff057e24 */ /* 0x000fe2000f8e00ff */
[----:B------:R-:W-:Y:S01]  /*15a0*/  ULDC.64 UR4, c[0x4][0x70] ;  /* 0x01001c0000047ab9 */ /* 0x000fe20000000a00 */
[----:B------:R-:W-:Y:S02]  /*15b0*/  IMAD.U32 R10, RZ, RZ, UR6 ;  /* 0x00000006ff0a7e24 */ /* 0x000fe4000f8e00ff */
[----:B------:R-:W-:Y:S02]  /*15c0*/  IMAD.U32 R6, RZ, RZ, UR4 ;  /* 0x00000004ff067e24 */ /* 0x000fe4000f8e00ff */
[----:B------:R-:W-:-:S02]  /*15d0*/  IMAD.U32 R7, RZ, RZ, UR5 ;  /* 0x00000005ff077e24 */ /* 0x000fc4000f8e00ff */
[----:B------:R-:W-:Y:S02]  /*15e0*/  IMAD.U32 R11, RZ, RZ, UR7 ;  /* 0x00000007ff0b7e24 */ /* 0x000fe4000f8e00ff */
[----:B------:R-:W-:Y:S02]  /*15f0*/  IMAD.MOV.U32 R8, RZ, RZ, 0x1e1 ;  /* 0x000001e1ff087424 */ /* 0x000fe400078e00ff */
[----:B------:R-:W-:Y:S02]  /*1600*/  IMAD.MOV.U32 R12, RZ, RZ, 0x1 ;  /* 0x00000001ff0c7424 */ /* 0x000fe400078e00ff */
[----:B0-----:R-:W-:-:S07]  /*1610*/  IMAD.MOV.U32 R13, RZ, RZ, RZ ;  /* 0x000000ffff0d7224 */ /* 0x001fce00078e00ff */
[----:B------:R-:W-:-:S07]  /*1620*/  LEPC R20, `(.L_x_17) ;  /* 0x000000001014794e */ /* 0x000fce0000000000 */
[----:B-1---5:R-:W-:Y:S05]  /*1630*/  CALL.ABS.NOINC R14 ;  /* 0x000000000e007343 */ /* 0x022fea0003c00000 */
.L_x_17:
[----:B------:R-:W-:-:S04]  /*1640*/  LOP3.LUT R0, R18, 0x1, RZ, 0xfc, !PT ;  /* 0x0000000112007812 */ /* 0x000fc800078efcff */
[----:B------:R-:W-:-:S13]  /*1650*/  ISETP.NE.AND P0, PT, R0, 0x3, PT ;  /* 0x000000030000780c */ /* 0x000fda0003f05270 */
[----:B------:R-:W-:Y:S05]  /*1660*/  @!P0 BRA `(.L_x_18) ;  /* 0x0000000000048947 */ /* 0x000fea0003800000 */
[----:B------:R-:W-:Y:S01]  /*1670*/  BPT.TRAP 0x1 ;  /* 0x000000040000795c */ /* 0x000fe20000300000 */
.L_x_18:
[----:B------:R-:W0:Y:S01]  /*1680*/  S2UR UR5, SR_CgaCtaId ;  /* 0x00000000000579c3 */ /* 0x000e220000008800 */
[----:B------:R-:W-:Y:S01]  /*1690*/  UMOV UR4, 0x400 ;  /* 0x0000040000047882 */ /* 0x000fe20000000000 */
[----:B------:R-:W-:Y:S02]  /*16a0*/  IMAD.U32 R0, RZ, RZ, UR40 ;  /* 0x00000028ff007e24 */ /* 0x000fe4000f8e00ff */
[----:B------:R-:W-:-:S03]  /*16b0*/  IMAD.U32 R3, RZ, RZ, UR41 ;  /* 0x00000029ff037e24 */ /* 0x000fc6000f8e00ff */
[----:B------:R-:W-:Y:S01]  /*16c0*/  SHF.L.U32 R0, R0, 0x1f, RZ ;  /* 0x0000001f00007819 */ /* 0x000fe200000006ff */
[----:B0-----:R-:W-:-:S06]  /*16d0*/  ULEA UR4, UR5, UR4, 0x18 ;  /* 0x0000000405047291 */ /* 0x001fcc000f8ec03f */
[----:B------:R-:W-:-:S04]  /*16e0*/  IMAD.U32 R6, RZ, RZ, UR4 ;  /* 0x00000004ff067e24 */ /* 0x000fc8000f8e00ff */
[----:B------:R-:W-:-:S04]  /*16f0*/  IMAD R3, R3, 0x8, R6 ;  /* 0x0000000803037824 */ /* 0x000fc800078e0206 */
[----:B------:R0:W1:Y:S01]  /*1700*/  SYNCS.PHASECHK.TRANS64.TRYWAIT P1, [R3+URZ], R0 ;  /* 0x00000000030075a7 */ /* 0x000062000802017f */
[----:B------:R-:W-:Y:S05]  /*1710*/  @!P0 BRA `(.L_x_19) ;  /* 0x0000000000048947 */ /* 0x000fea0003800000 */
[----:B------:R-:W-:Y:S01]  /*1720*/  BPT.TRAP 0x1 ;  /* 0x000000040000795c */ /* 0x000fe20000300000 */
.L_x_19:
[----:B------:R-:W-:-:S05]  /*1730*/  IMAD.U32 R4, RZ, RZ, UR44 ;  /* 0x0000002cff047e24 */ /* 0x000fca000f8e00ff */
[----:B------:R-:W-:Y:S01]  /*1740*/  ISETP.GE.AND P2, PT, R4, 0x1, PT ;  /* 0x000000010400780c */ /* 0x000fe20003f46270 */
[----:B-1----:R-:W-:-:S12]  /*1750*/  @P1 BRA `(.L_x_20) ;  /* 0x0000000000081947 */ /* 0x002fd80003800000 */
[----:B------:R-:W1:Y:S02]  /*1760*/  SYNCS.PHASECHK.TRANS64.TRYWAIT P1, [R3+URZ], R0 ;  /* 0x00000000030075a7 */ /* 0x000e64000802017f */
[----:B-1----:R-:W-:Y:S05]  /*1770*/  @!P1 BRA `(.L_x_21) ;  /* 0x0000003c00d49947 */ /* 0x002fea0003800000 */
.L_x_20:
[----:B------:R-:W-:Y:S05]  /*1780*/  WARPSYNC.ALL ;  /* 0x0000000000007948 */ /* 0x000fea0003800000 */
[----:B------:R-:W-:Y:S01]  /*1790*/  R2UR UR4, R6 ;  /* 0x00000000060472ca */ /* 0x000fe200000e0000 */
[----:B------:R-:W-:Y:S01]  /*17a0*/  WARPGROUP.ARRIVE ;  /* 0x00000000000079c5 */ /* 0x000fe20000000000 */
[----:B------:R-:W-:Y:S01]  /*17b0*/  UMOV UR5, 0xc0000010 ;  /* 0xc000001000057882 */ /* 0x000fe20000000000 */
[----:B------:R-:W-:-:S10]  /*17c0*/  UMOV UR7, 0xc0000010 ;  /* 0xc000001000077882 */ /* 0x000fd40000000000 */
[----:B------:R-:W-:-:S04]  /*17d0*/  UIADD3 UR4, UR4, 0x5100, URZ ;  /* 0x0000510004047890 */ /* 0x000fc8000fffe03f */
[----:B------:R-:W-:-:S04]  /*17e0*/  USHF.R.U32.HI UR4, URZ, 0x4, UR4 ;  /* 0x000000043f047899 */ /* 0x000fc80008011604 */
[----:B------:R-:W-:-:S04]  /*17f0*/  ULOP3.LUT UR4, UR4, 0x3fff, URZ, 0xc0, !UPT ;  /* 0x00003fff04047892 */ /* 0x000fc8000f8ec03f */
[----:B------:R-:W-:Y:S02]  /*1800*/  ULOP3.LUT UR9, UR4, 0x10000, URZ, 0xfc, !UPT ;  /* 0x0001000004097892 */ /* 0x000fe4000f8efc3f */
[----:B------:R-:W-:Y:S02]  /*1810*/  ULEA UR4, UR41, UR45, 0x8 ;  /* 0x0000002d29047291 */ /* 0x000fe4000f8e403f */
[----:B------:R-:W-:-:S09]  /*1820*/  ULEA UR6, UR41, UR9, 0x7 ;  /* 0x0000000929067291 */ /* 0x000fd2000f8e383f */
[----:B------:R-:W-:Y:S03]  /*1830*/  IGMMA.64x64x32.S8.S8 R24, gdesc[UR4], RZ, !UPT, gsb0 ;  /* 0x01e00000041879f1 */ /* 0x000fe6000c0410ff */
[----:B------:R-:W-:Y:S02]  /*1840*/  WARPGROUP.DEPBAR.LE gsb0, 0x0 ;  /* 0x00008000000079c5 */ /* 0x000fe40000010000 */
[----:B------:R-:W-:Y:S05]  /*1850*/  @!P2 BRA `(.L_x_22) ;  /* 0x0000000000cca947 */ /* 0x000fea0003800000 */
[----:B------:R-:W-:Y:S01]  /*1860*/  UIADD3 UR4, UR41, 0x1, URZ ;  /* 0x0000000129047890 */ /* 0x000fe2000fffe03f */
[----:B01----:R-:W-:Y:S02]  /*1870*/  IMAD.U32 R0, RZ, RZ, UR44 ;  /* 0x0000002cff007e24 */ /* 0x003fe4000f8e00ff */
[----:B------:R-:W-:Y:S01]  /*1880*/  IMAD.U32 R3, RZ, RZ, UR41 ;  /* 0x00000029ff037e24 */ /* 0x000fe2000f8e00ff */
[----:B------:R-:W-:-:S04]  /*1890*/  UISETP.NE.AND UP0, UPT, UR4, 0x5, UPT ;  /* 0x000000050400788c */ /* 0x000fc8000bf05270 */
[----:B------:R-:W-:Y:S02]  /*18a0*/  USEL UR5, URZ, 0x1, UP0 ;  /* 0x000000013f057887 */ /* 0x000fe40008000000 */
[----:B------:R-:W-:Y:S02]  /*18b0*/  USEL UR8, UR4, URZ, UP0 ;  /* 0x0000003f04087287 */ /* 0x000fe40008000000 */
[----:B------:R-:W-:-:S06]  /*18c0*/  ULOP3.LUT UR5, UR40, UR5, URZ, 0x3c, !UPT ;  /* 0x0000000528057292 */ /* 0x000fcc000f8e3c3f */
[----:B------:R-:W-:-:S07]  /*18d0*/  IMAD.U32 R7, RZ, RZ, UR5 ;  /* 0x00000005ff077e24 */ /* 0x000fce000f8e00ff */
.L_x_29:
[----:B------:R-:W-:Y:S05]  /*18e0*/  @!P0 BRA `(.L_x_23) ;  /* 0x0000000000048947 */ /* 0x000fea0003800000 */
[----:B------:R-:W-:Y:S01]  /*18f0*/  BPT.TRAP 0x1 ;  /* 0x000000040000795c */ /* 0x000fe20000300000 */
.L_x_23:
[----:B------:R-:W0:Y:S01]  /*1900*/  S2UR UR5, SR_CgaCtaId ;  /* 0x00000000000579c3 */ /* 0x000e220000008800 */
[----:B------:R-:W-:Y:S01]  /*1910*/  UMOV UR4, 0x400 ;  /* 0x0000040000047882 */ /* 0x000fe20000000000 */
[----:B------:R-:W-:Y:S01]  /*1920*/  IMAD.U32 R5, RZ, RZ, UR8 ;  /* 0x00000008ff057e24 */ /* 0x000fe2000f8e00ff */
[----:B------:R-:W-:Y:S01]  /*1930*/  SHF.L.U32 R4, R7, 0x1f, RZ ;  /* 0x0000001f07047819 */ /* 0x000fe200000006ff */
[----:B0-----:R-:W-:-:S06]  /*1940*/  ULEA UR4, UR5, UR4, 0x18 ;  /* 0x0000000405047291 */ /* 0x001fcc000f8ec03f */
[----:B------:R-:W-:-:S04]  /*1950*/  IMAD.U32 R6, RZ, RZ, UR4 ;  /* 0x00000004ff067e24 */ /* 0x000fc8000f8e00ff */
[----:B------:R-:W-:-:S04]  /*1960*/  IMAD R5, R5, 0x8, R6 ;  /* 0x0000000805057824 */ /* 0x000fc800078e0206 */
[----:B------:R0:W1:Y:S01]  /*1970*/  SYNCS.PHASECHK.TRANS64.TRYWAIT P1, [R5+URZ], R4 ;  /* 0x00000004050075a7 */ /* 0x000062000802017f */
[----:B------:R-:W-:Y:S05]  /*1980*/  @!P0 BRA `(.L_x_24) ;  /* 0x0000000000048947 */ /* 0x000fea0003800000 */
[----:B------:R-:W-:Y:S01]  /*1990*/  BPT.TRAP 0x1 ;  /* 0x000000040000795c */ /* 0x000fe20000300000 */
.L_x_24:
[----:B-1----:R-:W-:Y:S05]  /*19a0*/  @P1 BRA `(.L_x_25) ;  /* 0x0000000000081947 */ /* 0x002fea0003800000 */
[----:B------:R-:W1:Y:S02]  /*19b0*/  SYNCS.PHASECHK.TRANS64.TRYWAIT P1, [R5+URZ], R4 ;  /* 0x00000004050075a7 */ /* 0x000e64000802017f */
[----:B-1----:R-:W-:Y:S05]  /*19c0*/  @!P1 BRA `(.L_x_26) ;  /* 0x0000003c00549947 */ /* 0x002fea0003800000 */
.L_x_25:
[----:B------:R-:W-:Y:S01]  /*19d0*/  ULEA UR4, UR8, UR45, 0x8 ;  /* 0x0000002d08047291 */ /* 0x000fe2000f8e403f */
[----:B------:R-:W-:Y:S01]  /*19e0*/  WARPGROUP.ARRIVE ;  /* 0x00000000000079c5 */ /* 0x000fe20000000000 */
[----:B------:R-:W-:Y:S01]  /*19f0*/  ULEA UR6, UR8, UR9, 0x7 ;  /* 0x0000000908067291 */ /* 0x000fe2000f8e383f */
[----:B------:R-:W-:Y:S01]  /*1a00*/  UMOV UR5, 0xc0000010 ;  /* 0xc000001000057882 */ /* 0x000fe20000000000 */
[----:B------:R-:W-:-:S07]  /*1a10*/  UMOV UR7, 0xc0000010 ;  /* 0xc000001000077882 */ /* 0x000fce0000000000 */
[----:B------:R-:W-:Y:S03]  /*1a20*/  IGMMA.64x64x32.S8.S8 R24, gdesc[UR4], R24, gsb0 ;  /* 0x01e00000041879f1 */ /* 0x000fe60008041018 */
[----:B------:R-:W-:Y:S02]  /*1a30*/  WARPGROUP.DEPBAR.LE gsb0, 0x0 ;  /* 0x00008000000079c5 */ /* 0x000fe40000010000 */
[----:B------:R-:W-:Y:S05]  /*1a40*/  @!P0 BRA `(.L_x_27) ;  /* 0x0000000000048947 */ /* 0x000fea0003800000 */
[----:B------:R-:W-:Y:S01]  /*1a50*/  BPT.TRAP 0x1 ;  /* 0x000000040000795c */ /* 0x000fe20000300000 */
.L_x_27:
[----:B------:R-:W-:-:S13]  /*1a60*/  ISETP.NE.AND P1, PT, R22, RZ, PT ;  /* 0x000000ff1600720c */ /* 0x000fda0003f25270 */
[----:B01----:R-:W-:-:S04]  /*1a70*/  @P1 IMAD R4, R3, 0x8, R6 ;  /* 0x0000000803041824 */ /* 0x003fc800078e0206 */
[----:B------:R-:W-:-:S05]  /*1a80*/  @P1 VIADD R4, R4, 0x28 ;  /* 0x0000002804041836 */ /* 0x000fca0000000000 */
[----:B------:R-:W-:-:S04]  /*1a90*/  @P1 PRMT R4, R19, 0x654, R4 ;  /* 0x0000065413041816 */ /* 0x000fc80000000004 */
[----:B------:R0:W-:Y:S01]  /*1aa0*/  @P1 SYNCS.ARRIVE.TRANS64.RED.A1T0 RZ, [R4+URZ], RZ ;  /* 0x000000ff04ff19a7 */ /* 0x0001e2000810043f */
[----:B------:R-:W-:-:S13]  /*1ab0*/  ISETP.GT.U32.AND P1, PT, R18, 0x1, PT ;  /* 0x000000011200780c */ /* 0x000fda0003f24070 */
[----:B0-----:R-:W-:Y:S05]  /*1ac0*/  @P1 BRA `(.L_x_28) ;  /* 0x0000000000041947 */ /* 0x001fea0003800000 */
[----:B------:R-:W-:Y:S01]  /*1ad0*/  BPT.TRAP 0x1 ;  /* 0x000000040000795c */ /* 0x000fe20000300000 */
.L_x_28:
[----:B------:R-:W-:Y:S01]  /*1ae0*/  UIADD3 UR8, UR8, 0x1, URZ ;  /* 0x0000000108087890 */ /* 0x000fe2000fffe03f */
[C---:B------:R-:W-:Y:S01]  /*1af0*/  ISETP.GT.AND P2, PT, R0.reuse, 0x1, PT ;  /* 0x000000010000780c */ /* 0x040fe20003f44270 */
[----:B------:R-:W-:Y:S02]  /*1b00*/  VIADD R3, R3, 0x1 ;  /* 0x0000000103037836 */ /* 0x000fe40000000000 */
[----:B------:R-:W-:Y:S01]  /*1b10*/  UISETP.NE.AND UP0, UPT, UR8, 0x5, UPT ;  /* 0x000000050800788c */ /* 0x000fe2000bf05270 */
[----:B------:R-:W-:Y:S02]  /*1b20*/  VIADD R0, R0, 0xffffffff ;  /* 0xffffffff00007836 */ /* 0x000fe40000000000 */
[C---:B------:R-:W-:Y:S01]  /*1b30*/  ISETP.NE.AND P1, PT, R3.reuse, 0x5, PT ;  /* 0x000000050300780c */ /* 0x040fe20003f25270 */
[----:B------:R-:W-:Y:S02]  /*1b40*/  USEL UR4, URZ, 0x1, UP0 ;  /* 0x000000013f047887 */ /* 0x000fe40008000000 */
[----:B------:R-:W-:Y:S01]  /*1b50*/  USEL UR8, UR8, URZ, UP0 ;  /* 0x0000003f08087287 */ /* 0x000fe20008000000 */
[----:B------:R-:W-:-:S03]  /*1b60*/  SEL R3, R3, RZ, P1 ;  /* 0x000000ff03037207 */ /* 0x000fc60000800000 */
[----:B------:R-:W-:Y:S01]  /*1b70*/  LOP3.LUT R7, R7, UR4, RZ, 0x3c, !PT ;  /* 0x0000000407077c12 */ /* 0x000fe2000f8e3cff */
[----:B------:R-:W-:Y:S07]  /*1b80*/  @P2 BRA `(.L_x_29) ;  /* 0xfffffffc00542947 */ /* 0x000fee000383ffff */
.L_x_22:
[----:B01----:R-:W0:Y:S02]  /*1b90*/  LDC R0, c[0x0][0x28c] ;  /* 0x0000a300ff007b82 */ /* 0x003e240000000800 */
[----:B0-----:R-:W-:-:S13]  /*1ba0*/  ISETP.GE.AND P1, PT, R0, 0x1, PT ;  /* 0x000000010000780c */ /* 0x001fda0003f26270 */
[----:B------:R-:W-:Y:S05]  /*1bb0*/  @!P1 BRA `(.L_x_30) ;  /* 0x0000000000449947 */ /* 0x000fea0003800000 */
[----:B------:R-:W-:Y:S05]  /*1bc0*/  @!P0 BRA `(.L_x_31) ;  /* 0x0000000000048947 */ /* 0x000fea0003800000 */
[----:B------:R-:W-:Y:S01]  /*1bd0*/  BPT.TRAP 0x1 ;  /* 0x000000040000795c */ /* 0x000fe20000300000 */
.L_x_31:
[----:B------:R-:W-:-:S13]  /*1be0*/  ISETP.NE.AND P0, PT, R22, RZ, PT ;  /* 0x000000ff1600720c */ /* 0x000fda0003f05270 */
[----:B------:R-:W-:-:S05]  /*1bf0*/  VOTEU.ANY UP0, P0 ;  /* 0x00000000003f7886 */ /* 0x000fca0000000100 */
[----:B------:R-:W-:-:S06]  /*1c00*/  @UP0 UIADD3 UR4, UR44, UR41, URZ ;  /* 0x000000292c040290 */ /* 0x000fcc000fffe03f */
[----:B------:R-:W-:Y:S02]  /*1c10*/  IMAD.U32 R4, RZ, RZ, UR4 ;  /* 0x00000004ff047e24 */ /* 0x000fe4000f8e00ff */
[----:B------:R-:W-:Y:S02]  /*1c20*/  IMAD.U32 R3, RZ, RZ, UR4 ;  /* 0x00000004ff037e24 */ /* 0x000fe4000f8e00ff */
[----:B------:R-:W-:-:S05]  /*1c30*/  @P0 IMAD.WIDE.U32 R4, R4, -0x33333333, RZ ;  /* 0xcccccccd04040825 */ /* 0x000fca00078e00ff */
[----:B------:R-:W-:-:S05]  /*1c40*/  @P0 SHF.R.U32.HI R0, RZ, 0x2, R5 ;  /* 0x00000002ff000819 */ /* 0x000fca0000011605 */
[----:B------:R-:W-:-:S04]  /*1c50*/  @P0 IMAD R0, R0, -0x5, R3 ;  /* 0xfffffffb00000824 */ /* 0x000fc800078e0203 */
[----:B------:R-:W-:-:S04]  /*1c60*/  @P0 IMAD R0, R0, 0x8, R6 ;  /* 0x0000000800000824 */ /* 0x000fc800078e0206 */
[----:B------:R-:W-:-:S05]  /*1c70*/  @P0 VIADD R0, R0, 0x28 ;  /* 0x0000002800000836 */ /* 0x000fca0000000000 */
[----:B------:R-:W-:-:S04]  /*1c80*/  @P0 PRMT R0, R19, 0x654, R0 ;  /* 0x0000065413000816 */ /* 0x000fc80000000000 */
[----:B------:R0:W-:Y:S01]  /*1c90*/  @P0 SYNCS.ARRIVE.TRANS64.RED.A1T0 RZ, [R0+URZ], RZ ;  /* 0x000000ff00ff09a7 */ /* 0x0001e2000810043f */
[----:B------:R-:W-:-:S13]  /*1ca0*/  ISETP.GT.U32.AND P0, PT, R18, 0x1, PT ;  /* 0x000000011200780c */ /* 0x000fda0003f04070 */
[----:B0-----:R-:W-:Y:S05]  /*1cb0*/  @P0 BRA `(.L_x_30) ;  /* 0x0000000000040947 */ /* 0x001fea0003800000 */
[----:B------:R-:W-:Y:S01]  /*1cc0*/  BPT.TRAP 0x1 ;  /* 0x000000040000795c */ /* 0x000fe20000300000 */
.L_x_30:
[----:B------:R-:W-:Y:S01]  /*1cd0*/  IMAD.SHL.U32 R68, R68, 0x40, RZ ;  /* 0x0000004044447824 */ /* 0x000fe200078e00ff */
[----:B------:R-:W-:Y:S01]  /*1ce0*/  UIADD3 UR41, UR43, UR41, URZ ;  /* 0x000000292b297290 */ /* 0x000fe2000fffe03f */
[----:B------:R-:W-:Y:S01]  /*1cf0*/  IMAD.SHL.U32 R3, R67, 0x80, RZ ;  /* 0x0000008043037824 */ /* 0x000fe200078e00ff */
[----:B------:R-:W-:Y:S01]  /*1d00*/  ULDC UR7, c[0x0][0x288] ;  /* 0x0000a20000077ab9 */ /* 0x000fe20000000800 */
[----:B------:R-:W-:Y:S01]  /*1d10*/  ULDC UR10, c[0x0][0x284] ;  /* 0x0000a100000a7ab9 */ /* 0x000fe20000000800 */
[----:B------:R-:W-:Y:S01]  /*1d20*/  UISETP.GT.U32.AND UP0, UPT, UR41, 0x4, UPT ;  /* 0x000000042900788c */ /* 0x000fe2000bf04070 */
[C---:B------:R-:W-:Y:S01]  /*1d30*/  ISETP.GE.AND P0, PT, R68.reuse, UR7, PT ;  /* 0x0000000744007c0c */ /* 0x040fe2000bf06270 */
[----:B------:R-:W-:Y:S01]  /*1d40*/  UISETP.GE.U32.AND UP1, UPT, UR43, 0x5, UPT ;  /* 0x000000052b00788c */ /* 0x000fe2000bf26070 */
[----:B------:R-:W-:Y:S01]  /*1d50*/  SHF.R.S32.HI R12, RZ, 0x1f, R66 ;  /* 0x0000001fff0c7819 */ /* 0x000fe20000011442 */
[----:B------:R-:W-:Y:S01]  /*1d60*/  UISETP.LT.U32.AND UP0, UPT, UR43, 0x5, UP0 ;  /* 0x000000052b00788c */ /* 0x000fe20008701070 */
[----:B------:R-:W-:Y:S01]  /*1d70*/  ISETP.GE.OR P0, PT, R3, UR10, P0 ;  /* 0x0000000a03007c0c */ /* 0x000fe20008706670 */
[----:B------:R-:W-:Y:S01]  /*1d80*/  ULDC.64 UR8, c[0x0][0x5d0] ;  /* 0x0001740000087ab9 */ /* 0x000fe20000000a00 */
[----:B------:R-:W-:Y:S01]  /*1d90*/  LOP3.LUT R8, R68, 0x6, R61, 0xf8, !PT ;  /* 0x0000000644087812 */ /* 0x000fe200078ef83d */
[----:B------:R-:W-:Y:S01]  /*1da0*/  UIMAD.WIDE.U32 UR4, UR41, -0x33333333, URZ ;  /* 0xcccccccd290478a5 */ /* 0x000fe2000f8e003f */
[----:B------:R-:W-:Y:S01]  /*1db0*/  IMAD R5, R12, UR8, RZ ;  /* 0x000000080c057c24 */ /* 0x000fe2000f8e02ff */
[----:B------:R-:W-:Y:S01]  /*1dc0*/  USEL UR6, URZ, 0x1, !UP0 ;  /* 0x000000013f067887 */ /* 0x000fe2000c000000 */
[--C-:B------:R-:W-:Y:S01]  /*1dd0*/  SHF.R.S32.HI R9, RZ, 0x1f, R8.reuse ;  /* 0x0000001fff097819 */ /* 0x100fe20000011408 */
[----:B------:R-:W-:Y:S01]  /*1de0*/  USHF.R.U32.HI UR4, URZ, 0x2, UR5 ;  /* 0x000000023f047899 */ /* 0x000fe20008011605 */
[C---:B------:R-:W-:Y:S01]  /*1df0*/  IMAD R7, R66.reuse, UR9, R5 ;  /* 0x0000000942077c24 */ /* 0x040fe2000f8e0205 */
[----:B------:R-:W-:Y:S01]  /*1e00*/  ULOP3.LUT UR40, UR40, UR6, URZ, 0x3c, !UPT ;  /* 0x0000000628287292 */ /* 0x000fe2000f8e3c3f */
[----:B------:R-:W-:Y:S01]  /*1e10*/  IMAD.MOV.U32 R0, RZ, RZ, -0x1 ;  /* 0xffffffffff007424 */ /* 0x000fe200078e00ff */
[----:B------:R-:W-:Y:S01]  /*1e20*/  UIMAD UR41, UR4, -0x5, UR41 ;  /* 0xfffffffb042978a4 */ /* 0x000fe2000f8e0229 */
[----:B------:R-:W-:Y:S01]  /*1e30*/  IMAD.WIDE.U32 R4, R66, UR8, R8 ;  /* 0x0000000842047c25 */ /* 0x000fe2000f8e0008 */
[----:B------:R-:W-:-:S03]  /*1e40*/  @UP1 ULOP3.LUT UR40, UR40, 0x1, UR4, 0x78, !UPT ;  /* 0x0000000128281892 */ /* 0x000fc6000f8e7804 */
[----:B------:R-:W-:Y:S01]  /*1e50*/  IMAD.IADD R5, R5, 0x1, R7 ;  /* 0x0000000105057824 */ /* 0x000fe200078e0207 */
[----:B------:R-:W-:Y:S08]  /*1e60*/  @P0 BRA `(.L_x_32) ;  /* 0x0000001c001c0947 */ /* 0x000ff00003800000 */
[----:B------:R-:W0:Y:S01]  /*1e70*/  LDC.64 R10, c[0x0][0x5c8] ;  /* 0x00017200ff0a7b82 */ /* 0x000e220000000a00 */
[----:B------:R-:W-:Y:S01]  /*1e80*/  IMAD.WIDE R14, R67, 0x80, R56 ;  /* 0x00000080430e7825 */ /* 0x000fe200078e0238 */
[----:B------:R-:W-:Y:S01]  /*1e90*/  ULDC.64 UR4, c[0x0][0x5c0] ;  /* 0x0001700000047ab9 */ /* 0x000fe20000000a00 */
[----:B------:R-:W-:Y:S02]  /*1ea0*/  BSSY B0, `(.L_x_32) ;  /* 0x00001c3000007945 */ /* 0x000fe40003800000 */
[----:B------:R-:W-:Y:S02]  /*1eb0*/  IMAD.IADD R72, R64, 0x1, -R3 ;  /* 0x0000000140487824 */ /* 0x000fe400078e0a03 */
[----:B------:R-:W-:Y:S02]  /*1ec0*/  IMAD.IADD R73, R59, 0x1, -R68 ;  /* 0x000000013b497824 */ /* 0x000fe400078e0a44 */
[-C--:B0-----:R-:W-:Y:S02]  /*1ed0*/  IMAD R6, R15, R10.reuse, RZ ;  /* 0x0000000a0f067224 */ /* 0x081fe400078e02ff */
[----:B------:R-:W-:-:S04]  /*1ee0*/  IMAD.WIDE.U32 R4, R14, R10, R4 ;  /* 0x0000000a0e047225 */ /* 0x000fc800078e0004 */
[----:B------:R-:W-:Y:S01]  /*1ef0*/  IMAD R7, R14, R11, R6 ;  /* 0x0000000b0e077224 */ /* 0x000fe200078e0206 */
[----:B------:R-:W-:-:S03]  /*1f00*/  IADD3 R6, P0, R4, UR4, RZ ;  /* 0x0000000404067c10 */ /* 0x000fc6000ff1e0ff */
[----:B------:R-:W-:Y:S01]  /*1f10*/  IMAD.IADD R7, R5, 0x1, R7 ;  /* 0x0000000105077824 */ /* 0x000fe200078e0207 */
[----:B------:R-:W-:-:S04]  /*1f20*/  LEA R4, P1, R10, R6, 0x3 ;  /* 0x000000060a047211 */ /* 0x000fc800078218ff */
[----:B------:R-:W-:Y:S02]  /*1f30*/  IADD3.X R7, R7, UR5, RZ, P0, !PT ;  /* 0x0000000507077c10 */ /* 0x000fe400087fe4ff */
[----:B-----5:R-:W-:Y:S02]  /*1f40*/  ISETP.NE.AND P0, PT, R58, RZ, PT ;  /* 0x000000ff3a00720c */ /* 0x020fe40003f05270 */
[----:B------:R-:W-:-:S11]  /*1f50*/  LEA.HI.X R5, R10, R7, R11, 0x3, P1 ;  /* 0x000000070a057211 */ /* 0x000fd600008f1c0b */
[----:B------:R-:W-:Y:S05]  /*1f60*/  @!P0 BRA `(.L_x_33) ;  /* 0x0000001400188947 */ /* 0x000fea0003800000 */
[----:B------:R-:W0:Y:S01]  /*1f70*/  LDC.64 R68, c[0x0][0x5b0] ;  /* 0x00016c00ff447b82 */ /* 0x000e220000000a00 */
[----:B------:R-:W-:Y:S01]  /*1f80*/  ULDC.64 UR4, c[0x0][0x5b8] ;  /* 0x00016e0000047ab9 */ /* 0x000fe20000000a00 */
[----:B------:R-:W-:Y:S01]  /*1f90*/  ISETP.GE.AND P3, PT, R73, 0x1, PT ;  /* 0x000000014900780c */ /* 0x000fe20003f66270 */
[----:B------:R-:W-:Y:S01]  /*1fa0*/  IMAD R3, R12, UR4, RZ ;  /* 0x000000040c037c24 */ /* 0x000fe2000f8e02ff */
[----:B------:R-:W-:Y:S01]  /*1fb0*/  BSSY B1, `(.L_x_34) ;  /* 0x000000e000017945 */ /* 0x000fe20003800000 */
[----:B------:R-:W-:Y:S01]  /*1fc0*/  IMAD.WIDE.U32 R20, R66, UR4, R8 ;  /* 0x0000000442147c25 */ /* 0x000fe2000f8e0008 */
[----:B------:R-:W-:Y:S02]  /*1fd0*/  ISETP.LT.OR P1, PT, R72, 0x1, !P3 ;  /* 0x000000014800780c */ /* 0x000fe40005f21670 */
[----:B------:R-:W1:Y:S01]  /*1fe0*/  LDC.64 R70, c[0x0][0x5a8] ;  /* 0x00016a00ff467b82 */ /* 0x000e620000000a00 */
[----:B------:R-:W-:Y:S02]  /*1ff0*/  IMAD R3, R66, UR5, R3 ;  /* 0x0000000542037c24 */ /* 0x000fe4000f8e0203 */
[----:B------:R-:W-:-:S02]  /*2000*/  IMAD.MOV.U32 R12, RZ, RZ, R20 ;  /* 0x000000ffff0c7224 */ /* 0x000fc400078e0014 */
[----:B------:R-:W-:Y:S02]  /*2010*/  IMAD.IADD R13, R21, 0x1, R3 ;  /* 0x00000001150d7824 */ /* 0x000fe400078e0203 */
[-C--:B0-----:R-:W-:Y:S02]  /*2020*/  IMAD R3, R15, R68.reuse, RZ ;  /* 0x000000440f037224 */ /* 0x081fe400078e02ff */
[----:B------:R-:W-:-:S04]  /*2030*/  IMAD.WIDE.U32 R8, R14, R68, R12 ;  /* 0x000000440e087225 */ /* 0x000fc800078e000c */
[----:B------:R-:W-:Y:S01]  /*2040*/  IMAD R67, R14, R69, R3 ;  /* 0x000000450e437224 */ /* 0x000fe200078e0203 */
[----:B-1----:R-:W-:-:S04]  /*2050*/  IADD3 R8, P0, R8, R70, RZ ;  /* 0x0000004608087210 */ /* 0x002fc80007f1e0ff */
[----:B------:R-:W-:Y:S01]  /*2060*/  IADD3.X R9, R71, R9, R67, P0, !PT ;  /* 0x0000000947097210 */ /* 0x000fe200007fe443 */
[----:B------:R-:W-:Y:S08]  /*2070*/  @P1 BRA `(.L_x_35) ;  /* 0x0000000000041947 */ /* 0x000ff00003800000 */
[----:B------:R0:W5:Y:S02]  /*2080*/  LDG.E.U8 R65, desc[UR38][R8.64] ;  /* 0x0000002608417981 */ /* 0x000164000c1e1100 */
.L_x_35:
[----:B------:R-:W-:Y:S05]  /*2090*/  BSYNC B1 ;  /* 0x0000000000017941 */ /* 0x000fea0003800000 */
.L_x_34:
[----:B-----5:R-:W-:Y:S01]  /*20a0*/  LOP3.LUT R3, R65, 0xffff, RZ, 0xc0, !PT ;  /* 0x0000ffff41037812 */ /* 0x020fe200078ec0ff */
[C---:B------:R-:W-:Y:S01]  /*20b0*/  IMAD.SHL.U32 R10, R68.reuse, 0x8, RZ ;  /* 0x00000008440a7824 */ /* 0x040fe200078e00ff */
[----:B------:R-:W-:Y:S01]  /*20c0*/  SHF.L.U64.HI R11, R68, 0x3, R69 ;  /* 0x00000003440b7819 */ /* 0x000fe20000010245 */
[----:B------:R-:W-:Y:S01]  /*20d0*/  BSSY B1, `(.L_x_36) ;  /* 0x000000e000017945 */ /* 0x000fe20003800000 */
[----:B------:R-:W-:Y:S02]  /*20e0*/  PRMT R3, R3, 0x8880, RZ ;  /* 0x0000888003037816 */ /* 0x000fe400000000ff */
[----:B------:R-:W-:Y:S01]  /*20f0*/  ISETP.GE.AND P2, PT, R73, 0x2, PT ;  /* 0x000000024900780c */ /* 0x000fe20003f46270 */
[----:B------:R-:W-:-:S03]  /*2100*/  IMAD.WIDE.U32 R10, R14, R68, R10 ;  /* 0x000000440e0a7225 */ /* 0x000fc600078e000a */
[----:B------:R-:W-:Y:S01]  /*2110*/  ISETP.LT.OR P0, PT, R72, 0x1, !P2 ;  /* 0x000000014800780c */ /* 0x000fe20005701670 */
[----:B------:R-:W-:Y:S01]  /*2120*/  IMAD R14, R3, R58, RZ ;  /* 0x0000003a030e7224 */ /* 0x000fe200078e02ff */
[----:B------:R-:W-:Y:S01]  /*2130*/  IADD3 R10, P4, P5, R20, R70, R10 ;  /* 0x00000046140a7210 */ /* 0x000fe20007d9e00a */
[----:B------:R-:W-:Y:S02]  /*2140*/  IMAD.IADD R15, R67, 0x1, R11 ;  /* 0x00000001430f7824 */ /* 0x000fe400078e020b */
[----:B------:R-:W-:-:S05]  /*2150*/  @!P1 IMAD R3, R24, R23, R14 ;  /* 0x0000001718039224 */ /* 0x000fca00078e020e */
[----:B------:R1:W-:Y:S03]  /*2160*/  @!P1 STG.E.U8 desc[UR38][R6.64], R3 ;  /* 0x0000000306009986 */ /* 0x0003e6000c101126 */
[----:B------:R-:W-:Y:S05]  /*2170*/  @P0 BRA `(.L_x_37) ;  /* 0x00000000000c0947 */ /* 0x000fea0003800000 */
[----:B------:R-:W1:Y:S02]  /*2180*/  LDG.E.U8 R65, desc[UR38][R8.64+0x1] ;  /* 0x0000012608417981 */ /* 0x000e64000c1e1100 */
[----:B-1----:R-:W-:-:S05]  /*2190*/  PRMT R3, R65, 0x8880, RZ ;  /* 0x0000888041037816 */ /* 0x002fca00000000ff */
[----:B------:R-:W-:-:S07]  /*21a0*/  IMAD R14, R3, R58, RZ ;  /* 0x0000003a030e7224 */ /* 0x000fce00078e02ff */
.L_x_37:
[----:B------:R-:W-:Y:S05]  /*21b0*/  BSYNC B1 ;  /* 0x0000000000017941 */ /* 0x000fea0003800000 */
.L_x_36:
[C---:B------:R-:W-:Y:S01]  /*21c0*/  ISETP.LT.OR P3, PT, R72.reuse, 0x9, !P3 ;  /* 0x000000094800780c */ /* 0x040fe20005f61670 */
[----:B------:R-:W-:Y:S01]  /*21d0*/  @!P0 IMAD R25, R25, R23, R14 ;  /* 0x0000001719198224 */ /* 0x000fe200078e020e */
[----:B------:R-:W-:Y:S01]  /*21e0*/  ISETP.GE.AND P1, PT, R73, 0x9, PT ;  /* 0x000000094900780c */ /* 0x000fe20003f26270 */
[----:B------:R-:W-:Y:S01]  /*21f0*/  BSSY B1, `(.L_x_38) ;  /* 0x000000b000017945 */ /* 0x000fe20003800000 */
[----:B------:R-:W-:Y:S02]  /*2200*/  IADD3.X R11, R13, R71, R15, P4, P5 ;  /* 0x000000470d0b7210 */ /* 0x000fe400027ea40f */
[----:B------:R2:W-:Y:S01]  /*2210*/  @!P0 STG.E.U8 desc[UR38][R6.64+0x1], R25 ;  /* 0x0000011906008986 */ /* 0x0005e2000c101126 */
[----:B------:R-:W-:Y:S02]  /*2220*/  ISETP.GE.AND P0, PT, R73, 0xa, PT ;  /* 0x0000000a4900780c */ /* 0x000fe40003f06270 */
[C---:B------:R-:W-:Y:S02]  /*2230*/  ISETP.LT.OR P2, PT, R72.reuse, 0x9, !P2 ;  /* 0x000000094800780c */ /* 0x040fe40005741670 */
[----:B------:R-:W-:-:S02]  /*2240*/  ISETP.LT.OR P5, PT, R72, 0x1, !P1 ;  /* 0x000000014800780c */ /* 0x000fc40004fa1670 */
[----:B------:R-:W-:Y:S01]  /*2250*/  ISETP.LT.OR P4, PT, R72, 0x1, !P0 ;  /* 0x000000014800780c */ /* 0x000fe20004781670 */
[----:B------:R-:W-:-:S12]  /*2260*/  @P3 BRA `(.L_x_39) ;  /* 0x00000000000c3947 */ /* 0x000fd80003800000 */
[----:B------:R-:W1:Y:S02]  /*2270*/  LDG.E.U8 R65, desc[UR38][R10.64] ;  /* 0x000000260a417981 */ /* 0x000e64000c1e1100 */
[----:B-1----:R-:W-:-:S05]  /*2280*/  PRMT R3, R65, 0x8880, RZ ;  /* 0x0000888041037816 */ /* 0x002fca00000000ff */
[----:B------:R-:W-:-:S07]  /*2290*/  IMAD R14, R3, R58, RZ ;  /* 0x0000003a030e7224 */ /* 0x000fce00078e02ff */
.L_x_39:
[----:B------:R-:W-:Y:S05]  /*22a0*/  BSYNC B1 ;  /* 0x0000000000017941 */ /* 0x000fea0003800000 */
.L_x_38:
[----:B-1----:R-:W-:Y:S01]  /*22b0*/  @!P3 IMAD R3, R26, R23, R14 ;  /* 0x000000171a03b224 */ /* 0x002fe200078e020e */
[----:B------:R-:W-:Y:S04]  /*22c0*/  BSSY B1, `(.L_x_40) ;  /* 0x0000006000017945 */ /* 0x000fe80003800000 */
[----:B------:R1:W-:Y:S01]  /*22d0*/  @!P3 STG.E.U8 desc[UR38][R4.64], R3 ;  /* 0x000000030400b986 */ /* 0x0003e2000c101126 */
[----:B------:R-:W-:Y:S05]  /*22e0*/  @P2 BRA `(.L_x_41) ;  /* 0x00000000000c2947 */ /* 0x000fea0003800000 */
[----:B------:R-:W1:Y:S02]  /*22f0*/  LDG.E.U8 R65, desc[UR38][R10.64+0x1] ;  /* 0x000001260a417981 */ /* 0x000e64000c1e1100 */
[----:B-1----:R-:W-:-:S05]  /*2300*/  PRMT R3, R65, 0x8880, RZ ;  /* 0x0000888041037816 */ /* 0x002fca00000000ff */
[----:B------:R-:W-:-:S07]  /*2310*/  IMAD R14, R3, R58, RZ ;  /* 0x0000003a030e7224 */ /* 0x000fce00078e02ff */
.L_x_41:
[----:B------:R-:W-:Y:S05]  /*2320*/  BSYNC B1 ;  /* 0x0000000000017941 */ /* 0x000fea0003800000 */
.L_x_40:
[----:B------:R-:W-:Y:S01]  /*2330*/  @!P2 IMAD R27, R27, R23, R14 ;  /* 0x000000171b1ba224 */ /* 0x000fe200078e020e */
[----:B------:R-:W-:Y:S04]  /*2340*/  BSSY B1, `(.L_x_42) ;  /* 0x0000006000017945 */ /* 0x000fe80003800000 */
[----:B------:R3:W-:Y:S01]  /*2350*/  @!P2 STG.E.U8 desc[UR38][R4.64+0x1], R27 ;  /* 0x0000011b0400a986 */ /* 0x0007e2000c101126 */
[----:B------:R-:W-:Y:S05]  /*2360*/  @P5 BRA `(.L_x_43) ;  /* 0x00000000000c5947 */ /* 0x000fea0003800000 */
[----:B------:R-:W1:Y:S02]  /*2370*/  LDG.E.U8 R65, desc[UR38][R8.64+0x8] ;  /* 0x0000082608417981 */ /* 0x000e64000c1e1100 */
[----:B-1----:R-:W-:-:S05]  /*2380*/  PRMT R3, R65, 0x8880, RZ ;  /* 0x0000888041037816 */ /* 0x002fca00000000ff */
[----:B------:R-:W-:-:S07]  /*2390*/  IMAD R14, R3, R58, RZ ;  /* 0x0000003a030e7224 */ /* 0x000fce00078e02ff */
.L_x_43:
[----:B------:R-:W-:Y:S05]  /*23a0*/  BSYNC B1 ;  /* 0x0000000000017941 */ /* 0x000fea0003800000 */
.L_x_42:
[----:B-1----:R-:W-:Y:S01]  /*23b0*/  @!P5 IMAD R3, R28, R23, R14 ;  /* 0x000000171c03d224 */ /* 0x002fe200078e020e */
[----:B------:R-:W-:Y:S04]  /*23c0*/  BSSY B1, `(.L_x_44) ;  /* 0x0000006000017945 */ /* 0x000fe80003800000 */
[----:B------:R1:W-:Y:S01]  /*23d0*/  @!P5 STG.E.U8 desc[UR38][R6.64+0x8], R3 ;  /* 0x000008030600d986 */ /* 0x0003e2000c101126 */
[----:B------:R-:W-:Y:S05]  /*23e0*/  @P4 BRA `(.L_x_45) ;  /* 0x00000000000c4947 */ /* 0x000fea0003800000 */
[----:B------:R-:W1:Y:S02]  /*23f0*/  LDG.E.U8 R65, desc[UR38][R8.64+0x9] ;  /* 0x0000092608417981 */ /* 0x000e64000c1e1100 */
[----:B-1----:R-:W-:-:S05]  /*2400*/  PRMT R3, R65, 0x8880, RZ ;  /* 0x0000888041037816 */ /* 0x002fca00000000ff */
[----:B------:R-:W-:-:S07]  /*2410*/  IMAD R14, R3, R58, RZ ;  /* 0x0000003a030e7224 */ /* 0x000fce00078e02ff */
.L_x_45:
[----:B------:R-:W-:Y:S05]  /*2420*/  BSYNC B1 ;  /* 0x0000000000017941 */ /* 0x000fea0003800000 */
.L_x_44:
[C---:B------:R-:W-:Y:S01]  /*2430*/  ISETP.LT.OR P1, PT, R72.reuse, 0x9, !P1 ;  /* 0x000000094800780c */ /* 0x040fe20004f21670 */
[----:B------:R-:W-:Y:S01]  /*2440*/  @!P4 IMAD R29, R29, R23, R14 ;  /* 0x000000171d1dc224 */ /* 0x000fe200078e020e */
[C---:B------:R-:W-:Y:S01]  /*2450*/  ISETP.GE.AND P3, PT, R73.reuse, 0x11, PT ;  /* 0x000000114900780c */ /* 0x040fe20003f66270 */
[----:B------:R-:W-:Y:S01]  /*2460*/  BSSY B1, `(.L_x_46) ;  /* 0x000000a000017945 */ /* 0x000fe20003800000 */
[----:B------:R-:W-:Y:S02]  /*2470*/  ISETP.GE.AND P2, PT, R73, 0x12, PT ;  /* 0x000000124900780c */ /* 0x000fe40003f46270 */
[----:B------:R4:W-:Y:S01]  /*2480*/  @!P4 STG.E.U8 desc[UR38][R6.64+0x9], R29 ;  /* 0x0000091d0600c986 */ /* 0x0009e2000c101126 */
[C---:B------:R-:W-:Y:S02]  /*2490*/  ISETP.LT.OR P0, PT, R72.reuse, 0x9, !P0 ;  /* 0x000000094800780c */ /* 0x040fe40004701670 */
[C---:B------:R-:W-:Y:S02]  /*24a0*/  ISETP.LT.OR P5, PT, R72.reuse, 0x1, !P3 ;  /* 0x000000014800780c */ /* 0x040fe40005fa1670 */
[----:B------:R-:W-:-:S02]  /*24b0*/  ISETP.LT.OR P4, PT, R72, 0x1, !P2 ;  /* 0x000000014800780c */ /* 0x000fc40005781670 */
[----:B------:R-:W-:Y:S11]  /*24c0*/  @P1 BRA `(.L_x_47) ;  /* 0x00000000000c1947 */ /* 0x000ff60003800000 */
[----:B------:R-:W1:Y:S02]  /*24d0*/  LDG.E.U8 R65, desc[UR38][R10.64+0x8] ;  /* 0x000008260a417981 */ /* 0x000e64000c1e1100 */
[----:B-1----:R-:W-:-:S05]  /*24e0*/  PRMT R3, R65, 0x8880, RZ ;  /* 0x0000888041037816 */ /* 0x002fca00000000ff */
[----:B------:R-:W-:-:S07]  /*24f0*/  IMAD R14, R3, R58, RZ ;  /* 0x0000003a030e7224 */ /* 0x000fce00078e02ff */
.L_x_47:
[----:B------:R-:W-:Y:S05]  /*2500*/  BSYNC B1 ;  /* 0x0000000000017941 */ /* 0x000fea0003800000 */
.L_x_46:
[----:B-1----:R-:W-:Y:S01]  /*2510*/  @!P1 IMAD R3, R30, R23, R14 ;  /* 0x000000171e039224 */ /* 0x002fe200078e020e */
[----:B------:R-:W-:Y:S04]  /*2520*/  BSSY B1, `(.L_x_48) ;  /* 0x0000006000017945 */ /* 0x000fe80003800000 */
[----:B------:R1:W-:Y:S01]  /*2530*/  @!P1 STG.E.U8 desc[UR38][R4.64+0x8], R3 ;  /* 0x0000080304009986 */ /* 0x0003e2000c101126 */
[----:B------:R-:W-:Y:S05]  /*2540*/  @P0 BRA `(.L_x_49) ;  /* 0x00000000000c0947 */ /* 0x000fea0003800000 */
[----:B------:R-:W1:Y:S02]  /*2550*/  LDG.E.U8 R65, desc[UR38][R10.64+0x9] ;  /* 0x000009260a417981 */ /* 0x000e64000c1e1100 */
[----:B-1----:R-:W-:-:S05]  /*2560*/  PRMT R3, R65, 0x8880, RZ ;  /* 0x0000888041037816 */ /* 0x002fca00000000ff */
[----:B------:R-:W-:-:S07]  /*2570*/  IMAD R14, R3, R58, RZ ;  /* 0x0000003a030e7224 */ /* 0x000fce00078e02ff */
.L_x_49:
[----:B------:R-:W-:Y:S05]  /*2580*/  BSYNC B1 ;  /* 0x0000000000017941 */ /* 0x000fea0003800000 */
.L_x_48:
[----:B------:R-:W-:Y:S01]  /*2590*/  @!P0 IMAD R31, R31, R23, R14 ;  /* 0x000000171f1f8224 */ /* 0x000fe200078e020e */
[----:B------:R-:W-:Y:S04]  /*25a0*/  BSSY B1, `(.L_x_50) ;  /* 0x0000006000017945 */ /* 0x000fe80003800000 */
[----:B------:R0:W-:Y:S01]  /*25b0*/  @!P0 STG.E.U8 desc[UR38][R4.64+0x9], R31 ;  /* 0x0000091f04008986 */ /* 0x0001e2000c101126 */
[----:B------:R-:W-:Y:S05]  /*25c0*/  @P5 BRA `(.L_x_51) ;  /* 0x00000000000c5947 */ /* 0x000fea0003800000 */
[----:B------:R-:W1:Y:S02]  /*25d0*/  LDG.E.U8 R65, desc[UR38][R8.64+0x10] ;  /* 0x0000102608417981 */ /* 0x000e64000c1e1100 */
[----:B-1----:R-:W-:-:S05]  /*25e0*/  PRMT R3, R65, 0x8880, RZ ;  /* 0x0000888041037816 */ /* 0x002fca00000000ff */
[----:B------:R-:W-:-:S07]  /*25f0*/  IMAD R14, R3, R58, RZ ;  /* 0x0000003a030e7224 */ /* 0x000fce00078e02ff */
.L_x_51:
[----:B------:R-:W-:Y:S05]  /*2600*/  BSYNC B1 ;  /* 0x0000000000017941 */ /* 0x000fea0003800000 */
.L_x_50:
[----:B-1----:R-:W-:Y:S01]  /*2610*/  @!P5 IMAD R3, R32, R23, R14 ;  /* 0x000000172003d224 */ /* 0x002fe200078e020e */
[----:B------:R-:W-:Y:S04]  /*2620*/  BSSY B1, `(.L_x_52) ;  /* 0x0000006000017945 */ /* 0x000fe80003800000 */
[----:B------:R1:W-:Y:S01]  /*2630*/  @!P5 STG.E.U8 desc[UR38][R6.64+0x10], R3 ;  /* 0x000010030600d986 */ /* 0x0003e2000c101126 */
[----:B------:R-:W-:Y:S05]  /*2640*/  @P4 BRA `(.L_x_53) ;  /* 0x00000000000c4947 */ /* 0x000fea0003800000 */
[----:B------:R-:W1:Y:S02]  /*2650*/  LDG.E.U8 R65, desc[UR38][R8.64+0x11] ;  /* 0x0000112608417981 */ /* 0x000e64000c1e1100 */
[----:B-1----:R-:W-:-:S05]  /*2660*/  PRMT R3, R65, 0x8880, RZ ;  /* 0x0000888041037816 */ /* 0x002fca00000000ff */
[----:B------:R-:W-:-:S07]  /*2670*/  IMAD R14, R3, R58, RZ ;  /* 0x0000003a030e7224 */ /* 0x000fce00078e02ff */
.L_x_53:
[----:B------:R-:W-:Y:S05]  /*2680*/  BSYNC B1 ;  /* 0x0000000000017941 */ /* 0x000fea0003800000 */
.L_x_52:
        /* <DEDUP_REMOVED lines=13> */
.L_x_55:
[----:B------:R-:W-:Y:S05]  /*2760*/  BSYNC B1 ;  /* 0x0000000000017941 */ /* 0x000fea0003800000 */
.L_x_54:
[----:B-1----:R-:W-:Y:S01]  /*2770*/  @!P3 IMAD R3, R34, R23, R14 ;  /* 0x000000172203b224 */ /* 0x002fe200078e020e */
[----:B------:R-:W-:Y:S04]  /*2780*/  BSSY B1, `(.L_x_56) ;  /* 0x0000006000017945 */ /* 0x000fe80003800000 */
[----:B------:R1:W-:Y:S01]  /*2790*/  @!P3 STG.E.U8 desc[UR38][R4.64+0x10], R3 ;  /* 0x000010030400b986 */ /* 0x0003e2000c101126 */
[----:B------:R-:W-:Y:S05]  /*27a0*/  @P2 BRA `(.L_x_57) ;  /* 0x00000000000c2947 */ /* 0x000fea0003800000 */
[----:B------:R-:W1:Y:S02]  /*27b0*/  LDG.E.U8 R65, desc[UR38][R10.64+0x11] ;  /* 0x000011260a417981 */ /* 0x000e64000c1e1100 */
[----:B-1----:R-:W-:-:S05]  /*27c0*/  PRMT R3, R65, 0x8880, RZ ;  /* 0x0000888041037816 */ /* 0x002fca00000000ff */
[----:B------:R-:W-:-:S07]  /*27d0*/  IMAD R14, R3, R58, RZ ;  /* 0x0000003a030e7224 */ /* 0x000fce00078e02ff */
.L_x_57:
[----:B------:R-:W-:Y:S05]  /*27e0*/  BSYNC B1 ;  /* 0x0000000000017941 */ /* 0x000fea0003800000 */
.L_x_56:
[----:B------:R-:W-:Y:S01]  /*27f0*/  @!P2 IMAD R35, R35, R23, R14 ;  /* 0x000000172323a224 */ /* 0x000fe200078e020e */
[----:B------:R-:W-:Y:S04]  /*2800*/  BSSY B1, `(.L_x_58) ;  /* 0x0000006000017945 */ /* 0x000fe80003800000 */
[----:B------:R0:W-:Y:S01]  /*2810*/  @!P2 STG.E.U8 desc[UR38][R4.64+0x11], R35 ;  /* 0x000011230400a986 */ /* 0x0001e2000c101126 */
[----:B------:R-:W-:Y:S05]  /*2820*/  @P5 BRA `(.L_x_59) ;  /* 0x00000000000c5947 */ /* 0x000fea0003800000 */
[----:B------:R-:W1:Y:S02]  /*2830*/  LDG.E.U8 R65, desc[UR38][R8.64+0x18] ;  /* 0x0000182608417981 */ /* 0x000e64000c1e1100 */
[----:B-1----:R-:W-:-:S05]  /*2840*/  PRMT R3, R65, 0x8880, RZ ;  /* 0x0000888041037816 */ /* 0x002fca00000000ff */
[----:B------:R-:W-:-:S07]  /*2850*/  IMAD R14, R3, R58, RZ ;  /* 0x0000003a030e7224 */ /* 0x000fce00078e02ff */
.L_x_59:
[----:B------:R-:W-:Y:S05]  /*2860*/  BSYNC B1 ;  /* 0x0000000000017941 */ /* 0x000fea0003800000 */
.L_x_58:
[----:B-1----:R-:W-:Y:S01]  /*2870*/  @!P5 IMAD R3, R36, R23, R14 ;  /* 0x000000172403d224 */ /* 0x002fe200078e020e */
[----:B------:R-:W-:Y:S04]  /*2880*/  BSSY B1, `(.L_x_60) ;  /* 0x0000006000017945 */ /* 0x000fe80003800000 */
[----:B------:R1:W-:Y:S01]  /*2890*/  @!P5 STG.E.U8 desc[UR38][R6.64+0x18], R3 ;  /* 0x000018030600d986 */ /* 0x0003e2000c101126 */
[----:B------:R-:W-:Y:S05]  /*28a0*/  @P4 BRA `(.L_x_61) ;  /* 0x00000000000c4947 */ /* 0x000fea0003800000 */
[----:B------:R-:W1:Y:S02]  /*28b0*/  LDG.E.U8 R65, desc[UR38][R8.64+0x19] ;  /* 0x0000192608417981 */ /* 0x000e64000c1e1100 */
[----:B-1----:R-:W-:-:S05]  /*28c0*/  PRMT R3, R65, 0x8880, RZ ;  /* 0x0000888041037816 */ /* 0x002fca00000000ff */
[----:B------:R-:W-:-:S07]  /*28d0*/  IMAD R14, R3, R58, RZ ;  /* 0x0000003a030e7224 */ /* 0x000fce00078e02ff */
.L_x_61:
[----:B------:R-:W-:Y:S05]  /*28e0*/  BSYNC B1 ;  /* 0x0000000000017941 */ /* 0x000fea0003800000 */
.L_x_60:
        /* <DEDUP_REMOVED lines=13> */
.L_x_63:
[----:B------:R-:W-:Y:S05]  /*29c0*/  BSYNC B1 ;  /* 0x0000000000017941 */ /* 0x000fea0003800000 */
.L_x_62:
[----:B-1----:R-:W-:Y:S01]  /*29d0*/  @!P1 IMAD R3, R38, R23, R14 ;  /* 0x0000001726039224 */ /* 0x002fe200078e020e */
[----:B------:R-:W-:Y:S04]  /*29e0*/  BSSY B1, `(.L_x_64) ;  /* 0x0000006000017945 */ /* 0x000fe80003800000 */
[----:B------:R1:W-:Y:S01]  /*29f0*/  @!P1 STG.E.U8 desc[UR38][R4.64+0x18], R3 ;  /* 0x0000180304009986 */ /* 0x0003e2000c101126 */
[----:B------:R-:W-:Y:S05]  /*2a00*/  @P4 BRA `(.L_x_65) ;  /* 0x00000000000c4947 */ /* 0x000fea0003800000 */
[----:B------:R-:W1:Y:S02]  /*2a10*/  LDG.E.U8 R65, desc[UR38][R10.64+0x19] ;  /* 0x000019260a417981 */ /* 0x000e64000c1e1100 */
[----:B-1----:R-:W-:-:S05]  /*2a20*/  PRMT R3, R65, 0x8880, RZ ;  /* 0x0000888041037816 */ /* 0x002fca00000000ff */
[----:B------:R-:W-:-:S07]  /*2a30*/  IMAD R14, R3, R58, RZ ;  /* 0x0000003a030e7224 */ /* 0x000fce00078e02ff */
.L_x_65:
[----:B------:R-:W-:Y:S05]  /*2a40*/  BSYNC B1 ;  /* 0x0000000000017941 */ /* 0x000fea0003800000 */
.L_x_64:
[----:B------:R-:W-:Y:S01]  /*2a50*/  @!P4 IMAD R39, R39, R23, R14 ;  /* 0x000000172727c224 */ /* 0x000fe200078e020e */
[----:B------:R-:W-:Y:S04]  /*2a60*/  BSSY B1, `(.L_x_66) ;  /* 0x0000006000017945 */ /* 0x000fe80003800000 */
[----:B------:R0:W-:Y:S01]  /*2a70*/  @!P4 STG.E.U8 desc[UR38][R4.64+0x19], R39 ;  /* 0x000019270400c986 */ /* 0x0001e2000c101126 */
[----:B------:R-:W-:Y:S05]  /*2a80*/  @P5 BRA `(.L_x_67) ;  /* 0x00000000000c5947 */ /* 0x000fea0003800000 */
[----:B------:R-:W1:Y:S02]  /*2a90*/  LDG.E.U8 R65, desc[UR38][R8.64+0x20] ;  /* 0x0000202608417981 */ /* 0x000e64000c1e1100 */
[----:B-1----:R-:W-:-:S05]  /*2aa0*/  PRMT R3, R65, 0x8880, RZ ;  /* 0x0000888041037816 */ /* 0x002fca00000000ff */
[----:B------:R-:W-:-:S07]  /*2ab0*/  IMAD R14, R3, R58, RZ ;  /* 0x0000003a030e7224 */ /* 0x000fce00078e02ff */
.L_x_67:
[----:B------:R-:W-:Y:S05]  /*2ac0*/  BSYNC B1 ;  /* 0x0000000000017941 */ /* 0x000fea0003800000 */
.L_x_66:
[----:B-1----:R-:W-:Y:S01]  /*2ad0*/  @!P5 IMAD R3, R40, R23, R14 ;  /* 0x000000172803d224 */ /* 0x002fe200078e020e */
[----:B------:R-:W-:Y:S04]  /*2ae0*/  BSSY B1, `(.L_x_68) ;  /* 0x0000006000017945 */ /* 0x000fe80003800000 */
[----:B------:R1:W-:Y:S01]  /*2af0*/  @!P5 STG.E.U8 desc[UR38][R6.64+0x20], R3 ;  /* 0x000020030600d986 */ /* 0x0003e2000c101126 */
[----:B------:R-:W-:Y:S05]  /*2b00*/  @P0 BRA `(.L_x_69) ;  /* 0x00000000000c0947 */ /* 0x000fea0003800000 */
[----:B------:R-:W1:Y:S02]  /*2b10*/  LDG.E.U8 R65, desc[UR38][R8.64+0x21] ;  /* 0x0000212608417981 */ /* 0x000e64000c1e1100 */
[----:B-1----:R-:W-:-:S05]  /*2b20*/  PRMT R3, R65, 0x8880, RZ ;  /* 0x0000888041037816 */ /* 0x002fca00000000ff */
[----:B------:R-:W-:-:S07]  /*2b30*/  IMAD R14, R3, R58, RZ ;  /* 0x0000003a030e7224 */ /* 0x000fce00078e02ff */
.L_x_69:
[----:B------:R-:W-:Y:S05]  /*2b40*/  BSYNC B1 ;  /* 0x0000000000017941 */ /* 0x000fea0003800000 */
.L_x_68:
        /* <DEDUP_REMOVED lines=13> */
.L_x_71:
[----:B------:R-:W-:Y:S05]  /*2c20*/  BSYNC B1 ;  /* 0x0000000000017941 */ /* 0x000fea0003800000 */
.L_x_70:
[----:B-1----:R-:W-:Y:S01]  /*2c30*/  @!P3 IMAD R3, R42, R23, R14 ;  /* 0x000000172a03b224 */ /* 0x002fe200078e020e */
[----:B------:R-:W-:Y:S04]  /*2c40*/  BSSY B1, `(.L_x_72) ;  /* 0x0000006000017945 */ /* 0x000fe80003800000 */
[----:B------:R1:W-:Y:S01]  /*2c50*/  @!P3 STG.E.U8 desc[UR38][R4.64+0x20], R3 ;  /* 0x000020030400b986 */ /* 0x0003e2000c101126 */
[----:B------:R-:W-:Y:S05]  /*2c60*/  @P2 BRA `(.L_x_73) ;  /* 0x00000000000c2947 */ /* 0x000fea0003800000 */
[----:B------:R-:W1:Y:S02]  /*2c70*/  LDG.E.U8 R65, desc[UR38][R10.64+0x21] ;  /* 0x000021260a417981 */ /* 0x000e64000c1e1100 */
[----:B-1----:R-:W-:-:S05]  /*2c80*/  PRMT R3, R65, 0x8880, RZ ;  /* 0x0000888041037816 */ /* 0x002fca00000000ff */
[----:B------:R-:W-:-:S07]  /*2c90*/  IMAD R14, R3, R58, RZ ;  /* 0x0000003a030e7224 */ /* 0x000fce00078e02ff */
.L_x_73:
[----:B------:R-:W-:Y:S05]  /*2ca0*/  BSYNC B1 ;  /* 0x0000000000017941 */ /* 0x000fea0003800000 */
.L_x_72:
[----:B------:R-:W-:Y:S01]  /*2cb0*/  @!P2 IMAD R43, R43, R23, R14 ;  /* 0x000000172b2ba224 */ /* 0x000fe200078e020e */
[----:B------:R-:W-:Y:S04]  /*2cc0*/  BSSY B1, `(.L_x_74) ;  /* 0x0000006000017945 */ /* 0x000fe80003800000 */
[----:B------:R0:W-:Y:S01]  /*2cd0*/  @!P2 STG.E.U8 desc[UR38][R4.64+0x21], R43 ;  /* 0x0000212b0400a986 */ /* 0x0001e2000c101126 */
[----:B------:R-:W-:Y:S05]  /*2ce0*/  @P0 BRA `(.L_x_75) ;  /* 0x00000000000c0947 */ /* 0x000fea0003800000 */
[----:B------:R-:W1:Y:S02]  /*2cf0*/  LDG.E.U8 R65, desc[UR38][R8.64+0x28] ;  /* 0x0000282608417981 */ /* 0x000e64000c1e1100 */
[----:B-1----:R-:W-:-:S05]  /*2d00*/  PRMT R3, R65, 0x8880, RZ ;  /* 0x0000888041037816 */ /* 0x002fca00000000ff */
[----:B------:R-:W-:-:S07]  /*2d10*/  IMAD R14, R3, R58, RZ ;  /* 0x0000003a030e7224 */ /* 0x000fce00078e02ff */
.L_x_75:
[----:B------:R-:W-:Y:S05]  /*2d20*/  BSYNC B1 ;  /* 0x0000000000017941 */ /* 0x000fea0003800000 */
.L_x_74:
[----:B-1----:R-:W-:Y:S01]  /*2d30*/  @!P0 IMAD R3, R44, R23, R14 ;  /* 0x000000172c038224 */ /* 0x002fe200078e020e */
[----:B------:R-:W-:Y:S04]  /*2d40*/  BSSY B1, `(.L_x_76) ;  /* 0x0000006000017945 */ /* 0x000fe80003800000 */
[----:B------:R1:W-:Y:S01]  /*2d50*/  @!P0 STG.E.U8 desc[UR38][R6.64+0x28], R3 ;  /* 0x0000280306008986 */ /* 0x0003e2000c101126 */
[----:B------:R-:W-:Y:S05]  /*2d60*/  @P5 BRA `(.L_x_77) ;  /* 0x00000000000c5947 */ /* 0x000fea0003800000 */
[----:B------:R-:W1:Y:S02]  /*2d70*/  LDG.E.U8 R65, desc[UR38][R8.64+0x29] ;  /* 0x0000292608417981 */ /* 0x000e64000c1e1100 */
[----:B-1----:R-:W-:-:S05]  /*2d80*/  PRMT R3, R65, 0x8880, RZ ;  /* 0x0000888041037816 */ /* 0x002fca00000000ff */
[----:B------:R-:W-:-:S07]  /*2d90*/  IMAD R14, R3, R58, RZ ;  /* 0x0000003a030e7224 */ /* 0x000fce00078e02ff */
.L_x_77:
[----:B------:R-:W-:Y:S05]  /*2da0*/  BSYNC B1 ;  /* 0x0000000000017941 */ /* 0x000fea0003800000 */
.L_x_76:
        /* <DEDUP_REMOVED lines=13> */
.L_x_79:
[----:B------:R-:W-:Y:S05]  /*2e80*/  BSYNC B1 ;  /* 0x0000000000017941 */ /* 0x000fea0003800000 */
.L_x_78:
[----:B-1----:R-:W-:Y:S01]  /*2e90*/  @!P4 IMAD R3, R46, R23, R14 ;  /* 0x000000172e03c224 */ /* 0x002fe200078e020e */
[----:B------:R-:W-:Y:S04]  /*2ea0*/  BSSY B1, `(.L_x_80) ;  /* 0x0000006000017945 */ /* 0x000fe80003800000 */
[----:B------:R1:W-:Y:S01]  /*2eb0*/  @!P4 STG.E.U8 desc[UR38][R4.64+0x28], R3 ;  /* 0x000028030400c986 */ /* 0x0003e2000c101126 */
[----:B------:R-:W-:Y:S05]  /*2ec0*/  @P1 BRA `(.L_x_81) ;  /* 0x00000000000c1947 */ /* 0x000fea0003800000 */
[----:B------:R-:W1:Y:S02]  /*2ed0*/  LDG.E.U8 R65, desc[UR38][R10.64+0x29] ;  /* 0x000029260a417981 */ /* 0x000e64000c1e1100 */
[----:B-1----:R-:W-:-:S05]  /*2ee0*/  PRMT R3, R65, 0x8880, RZ ;  /* 0x0000888041037816 */ /* 0x002fca00000000ff */
[----:B------:R-:W-:-:S07]  /*2ef0*/  IMAD R14, R3, R58, RZ ;  /* 0x0000003a030e7224 */ /* 0x000fce00078e02ff */
.L_x_81:
[----:B------:R-:W-:Y:S05]  /*2f00*/  BSYNC B1 ;  /* 0x0000000000017941 */ /* 0x000fea0003800000 */
.L_x_80:
[----:B------:R-:W-:Y:S01]  /*2f10*/  @!P1 IMAD R47, R47, R23, R14 ;  /* 0x000000172f2f9224 */ /* 0x000fe200078e020e */
[----:B------:R-:W-:Y:S04]  /*2f20*/  BSSY B1, `(.L_x_82) ;  /* 0x0000006000017945 */ /* 0x000fe80003800000 */
[----:B------:R0:W-:Y:S01]  /*2f30*/  @!P1 STG.E.U8 desc[UR38][R4.64+0x29], R47 ;  /* 0x0000292f04009986 */ /* 0x0001e2000c101126 */
[----:B------:R-:W-:Y:S05]  /*2f40*/  @P3 BRA `(.L_x_83) ;  /* 0x00000000000c3947 */ /* 0x000fea0003800000 */
[----:B------:R-:W1:Y:S02]  /*2f50*/  LDG.E.U8 R65, desc[UR38][R8.64+0x30] ;  /* 0x0000302608417981 */ /* 0x000e64000c1e1100 */
[----:B-1----:R-:W-:-:S05]  /*2f60*/  PRMT R3, R65, 0x8880, RZ ;  /* 0x0000888041037816 */ /* 0x002fca00000000ff */
[----:B------:R-:W-:-:S07]  /*2f70*/  IMAD R14, R3, R58, RZ ;  /* 0x0000003a030e7224 */ /* 0x000fce00078e02ff */
.L_x_83:
[----:B------:R-:W-:Y:S05]  /*2f80*/  BSYNC B1 ;  /* 0x0000000000017941 */ /* 0x000fea0003800000 */
.L_x_82:
[----:B-1----:R-:W-:Y:S01]  /*2f90*/  @!P3 IMAD R3, R48, R23, R14 ;  /* 0x000000173003b224 */ /* 0x002fe200078e020e */
[----:B------:R-:W-:Y:S04]  /*2fa0*/  BSSY B1, `(.L_x_84) ;  /* 0x0000006000017945 */ /* 0x000fe80003800000 */
[----:B------:R1:W-:Y:S01]  /*2fb0*/  @!P3 STG.E.U8 desc[UR38][R6.64+0x30], R3 ;  /* 0x000030030600b986 */ /* 0x0003e2000c101126 */
[----:B------:R-:W-:Y:S05]  /*2fc0*/  @P5 BRA `(.L_x_85) ;  /* 0x00000000000c5947 */ /* 0x000fea0003800000 */
[----:B------:R-:W1:Y:S02]  /*2fd0*/  LDG.E.U8 R65, desc[UR38][R8.64+0x31] ;  /* 0x0000312608417981 */ /* 0x000e64000c1e1100 */
[----:B-1----:R-:W-:-:S05]  /*2fe0*/  PRMT R3, R65, 0x8880, RZ ;  /* 0x0000888041037816 */ /* 0x002fca00000000ff */
[----:B------:R-:W-:-:S07]  /*2ff0*/  IMAD R14, R3, R58, RZ ;  /* 0x0000003a030e7224 */ /* 0x000fce00078e02ff */
.L_x_85:
[----:B------:R-:W-:Y:S05]  /*3000*/  BSYNC B1 ;  /* 0x0000000000017941 */ /* 0x000fea0003800000 */
.L_x_84:
        /* <DEDUP_REMOVED lines=9> */
[----:B------:R-:W-:Y:S01]  /*30a0*/  ISETP.LT.OR P3, PT, R72, 0x9, !P3 ;  /* 0x000000094800780c */ /* 0x000fe20005f61670 */
[----:B------:R-:W-:-:S12]  /*30b0*/  @P2 BRA `(.L_x_87) ;  /* 0x00000000000c2947 */ /* 0x000fd80003800000 */
[----:B------:R-:W1:Y:S02]  /*30c0*/  LDG.E.U8 R65, desc[UR38][R10.64+0x30] ;  /* 0x000030260a417981 */ /* 0x000e64000c1e1100 */
[----:B-1----:R-:W-:-:S05]  /*30d0*/  PRMT R3, R65, 0x8880, RZ ;  /* 0x0000888041037816 */ /* 0x002fca00000000ff */
[----:B------:R-:W-:-:S07]  /*30e0*/  IMAD R14, R3, R58, RZ ;  /* 0x0000003a030e7224 */ /* 0x000fce00078e02ff */
.L_x_87:
[----:B------:R-:W-:Y:S05]  /*30f0*/  BSYNC B1 ;  /* 0x0000000000017941 */ /* 0x000fea0003800000 */
.L_x_86:
[----:B-1----:R-:W-:Y:S01]  /*3100*/  @!P2 IMAD R3, R50, R23, R14 ;  /* 0x000000173203a224 */ /* 0x002fe200078e020e */
[----:B------:R-:W-:Y:S04]  /*3110*/  BSSY B1, `(.L_x_88) ;  /* 0x0000006000017945 */ /* 0x000fe80003800000 */
[----:B------:R1:W-:Y:S01]  /*3120*/  @!P2 STG.E.U8 desc[UR38][R4.64+0x30], R3 ;  /* 0x000030030400a986 */ /* 0x0003e2000c101126 */
[----:B------:R-:W-:Y:S05]  /*3130*/  @P0 BRA `(.L_x_89) ;  /* 0x00000000000c0947 */ /* 0x000fea0003800000 */
[----:B------:R-:W1:Y:S02]  /*3140*/  LDG.E.U8 R65, desc[UR38][R10.64+0x31] ;  /* 0x000031260a417981 */ /* 0x000e64000c1e1100 */
[----:B-1----:R-:W-:-:S05]  /*3150*/  PRMT R3, R65, 0x8880, RZ ;  /* 0x0000888041037816 */ /* 0x002fca00000000ff */
[----:B------:R-:W-:-:S07]  /*3160*/  IMAD R14, R3, R58, RZ ;  /* 0x0000003a030e7224 */ /* 0x000fce00078e02ff */
.L_x_89:
[----:B------:R-:W-:Y:S05]  /*3170*/  BSYNC B1 ;  /* 0x0000000000017941 */ /* 0x000fea0003800000 */
.L_x_88:
[----:B------:R-:W-:Y:S01]  /*3180*/  @!P0 IMAD R51, R51, R23, R14 ;  /* 0x0000001733338224 */ /* 0x000fe200078e020e */
[----:B------:R-:W-:Y:S04]  /*3190*/  BSSY B1, `(.L_x_90) ;  /* 0x0000006000017945 */ /* 0x000fe80003800000 */
[----:B------:R0:W-:Y:S01]  /*31a0*/  @!P0 STG.E.U8 desc[UR38][R4.64+0x31], R51 ;  /* 0x0000313304008986 */ /* 0x0001e2000c101126 */
[----:B------:R-:W-:Y:S05]  /*31b0*/  @P5 BRA `(.L_x_91) ;  /* 0x00000000000c5947 */ /* 0x000fea0003800000 */
[----:B------:R-:W1:Y:S02]  /*31c0*/  LDG.E.U8 R65, desc[UR38][R8.64+0x38] ;  /* 0x0000382608417981 */ /* 0x000e64000c1e1100 */
[----:B-1----:R-:W-:-:S05]  /*31d0*/  PRMT R3, R65, 0x8880, RZ ;  /* 0x0000888041037816 */ /* 0x002fca00000000ff */
[----:B------:R-:W-:-:S07]  /*31e0*/  IMAD R14, R3, R58, RZ ;  /* 0x0000003a030e7224 */ /* 0x000fce00078e02ff */
.L_x_91:
[----:B------:R-:W-:Y:S05]  /*31f0*/  BSYNC B1 ;  /* 0x0000000000017941 */ /* 0x000fea0003800000 */
.L_x_90:
[----:B-1----:R-:W-:Y:S01]  /*3200*/  @!P5 IMAD R3, R52, R23, R14 ;  /* 0x000000173403d224 */ /* 0x002fe200078e020e */
[----:B------:R-:W-:Y:S04]  /*3210*/  BSSY B1, `(.L_x_92) ;  /* 0x0000006000017945 */ /* 0x000fe80003800000 */
[----:B------:R1:W-:Y:S01]  /*3220*/  @!P5 STG.E.U8 desc[UR38][R6.64+0x38], R3 ;  /* 0x000038030600d986 */ /* 0x0003e2000c101126 */
[----:B------:R-:W-:Y:S05]  /*3230*/  @P4 BRA `(.L_x_93) ;  /* 0x00000000000c4947 */ /* 0x000fea0003800000 */
[----:B------:R-:W1:Y:S02]  /*3240*/  LDG.E.U8 R65, desc[UR38][R8.64+0x39] ;  /* 0x0000392608417981 */ /* 0x000e64000c1e1100 */
[----:B-1----:R-:W-:-:S05]  /*3250*/  PRMT R3, R65, 0x8880, RZ ;  /* 0x0000888041037816 */ /* 0x002fca00000000ff */
[----:B------:R-:W-:-:S07]  /*3260*/  IMAD R14, R3, R58, RZ ;  /* 0x0000003a030e7224 */ /* 0x000fce00078e02ff */
.L_x_93:
[----:B------:R-:W-:Y:S05]  /*3270*/  BSYNC B1 ;  /* 0x0000000000017941 */ /* 0x000fea0003800000 */
.L_x_92:
[----:B------:R-:W-:Y:S01]  /*3280*/  @!P4 IMAD R53, R53, R23, R14 ;  /* 0x000000173535c224 */ /* 0x000fe200078e020e */
[----:B------:R-:W-:Y:S04]  /*3290*/  BSSY B1, `(.L_x_94) ;  /* 0x0000006000017945 */ /* 0x000fe80003800000 */
[----:B------:R0:W-:Y:S01]  /*32a0*/  @!P4 STG.E.U8 desc[UR38][R6.64+0x39], R53 ;  /* 0x000039350600c986 */ /* 0x0001e2000c101126 */
[----:B------:R-:W-:Y:S05]  /*32b0*/  @P3 BRA `(.L_x_95) ;  /* 0x00000000000c3947 */ /* 0x000fea0003800000 */
[----:B------:R-:W1:Y:S02]  /*32c0*/  LDG.E.U8 R65, desc[UR38][R10.64+0x38] ;  /* 0x000038260a417981 */ /* 0x000e64000c1e1100 */
[----:B-1----:R-:W-:-:S05]  /*32d0*/  PRMT R3, R65, 0x8880, RZ ;  /* 0x0000888041037816 */ /* 0x002fca00000000ff */
[----:B------:R-:W-:-:S07]  /*32e0*/  IMAD R14, R3, R58, RZ ;  /* 0x0000003a030e7224 */ /* 0x000fce00078e02ff */
.L_x_95:
[----:B------:R-:W-:Y:S05]  /*32f0*/  BSYNC B1 ;  /* 0x0000000000017941 */ /* 0x000fea0003800000 */
.L_x_94:
[----:B-1----:R-:W-:Y:S01]  /*3300*/  @!P3 IMAD R3, R54, R23, R14 ;  /* 0x000000173603b224 */ /* 0x002fe200078e020e */
[----:B------:R-:W-:Y:S01]  /*3310*/  ISETP.LT.OR P1, PT, R72, 0x9, !P1 ;  /* 0x000000094800780c */ /* 0x000fe20004f21670 */
[----:B------:R-:W-:Y:S03]  /*3320*/  BSSY B1, `(.L_x_96) ;  /* 0x0000006000017945 */ /* 0x000fe60003800000 */
[----:B------:R1:W-:Y:S09]  /*3330*/  @!P3 STG.E.U8 desc[UR38][R4.64+0x38], R3 ;  /* 0x000038030400b986 */ /* 0x0003f2000c101126 */
[----:B------:R-:W-:Y:S05]  /*3340*/  @P1 BRA `(.L_x_97) ;  /* 0x00000000000c1947 */ /* 0x000fea0003800000 */
[----:B------:R-:W1:Y:S02]  /*3350*/  LDG.E.U8 R65, desc[UR38][R10.64+0x39] ;  /* 0x000039260a417981 */ /* 0x000e64000c1e1100 */
[----:B-1----:R-:W-:-:S05]  /*3360*/  PRMT R3, R65, 0x8880, RZ ;  /* 0x0000888041037816 */ /* 0x002fca00000000ff */
[----:B------:R-:W-:-:S07]  /*3370*/  IMAD R14, R3, R58, RZ ;  /* 0x0000003a030e7224 */ /* 0x000fce00078e02ff */
.L_x_97:
[----:B------:R-:W-:Y:S05]  /*3380*/  BSYNC B1 ;  /* 0x0000000000017941 */ /* 0x000fea0003800000 */
.L_x_96:
[----:B------:R-:W-:Y:S01]  /*3390*/  IMAD R55, R55, R23, R14 ;  /* 0x0000001737377224 */ /* 0x000fe200078e020e */
[----:B------:R-:W-:Y:S06]  /*33a0*/  @P1 BRA `(.L_x_98) ;  /* 0x0000000400c81947 */ /* 0x000fec0003800000 */
[----:B------:R0:W-:Y:S01]  /*33b0*/  STG.E.U8 desc[UR38][R4.64+0x39], R55 ;  /* 0x0000393704007986 */ /* 0x0001e2000c101126 */
[----:B------:R-:W-:Y:S05]  /*33c0*/  BRA `(.L_x_98) ;  /* 0x0000000400c07947 */ /* 0x000fea0003800000 */
.L_x_33:
[C---:B------:R-:W-:Y:S02]  /*33d0*/  ISETP.GE.AND P1, PT, R73.reuse, 0x1, PT ;  /* 0x000000014900780c */ /* 0x040fe40003f26270 */
[----:B------:R-:W-:Y:S02]  /*33e0*/  ISETP.GE.AND P0, PT, R73, 0x2, PT ;  /* 0x000000024900780c */ /* 0x000fe40003f06270 */
[C---:B------:R-:W-:Y:S02]  /*33f0*/  ISETP.LT.OR P4, PT, R72.reuse, 0x1, !P1 ;  /* 0x000000014800780c */ /* 0x040fe40004f81670 */
[C---:B------:R-:W-:Y:S02]  /*3400*/  ISETP.LT.OR P5, PT, R72.reuse, 0x1, !P0 ;  /* 0x000000014800780c */ /* 0x040fe400047a1670 */
[C---:B------:R-:W-:Y:S02]  /*3410*/  ISETP.LT.OR P1, PT, R72.reuse, 0x9, !P1 ;  /* 0x000000094800780c */ /* 0x040fe40004f21670 */
[----:B------:R-:W-:-:S02]  /*3420*/  ISETP.LT.OR P0, PT, R72, 0x9, !P0 ;  /* 0x000000094800780c */ /* 0x000fc40004701670 */
[C---:B------:R-:W-:Y:S02]  /*3430*/  ISETP.GE.AND P3, PT, R73.reuse, 0x9, PT ;  /* 0x000000094900780c */ /* 0x040fe40003f66270 */
[----:B------:R-:W-:-:S03]  /*3440*/  ISETP.GE.AND P2, PT, R73, 0xa, PT ;  /* 0x0000000a4900780c */ /* 0x000fc60003f46270 */
[-C--:B------:R-:W-:Y:S02]  /*3450*/  @!P4 IMAD R3, R24, R23.reuse, RZ ;  /* 0x000000171803c224 */ /* 0x080fe400078e02ff */
[-C--:B------:R-:W-:Y:S02]  /*3460*/  @!P5 IMAD R25, R25, R23.reuse, RZ ;  /* 0x000000171919d224 */ /* 0x080fe400078e02ff */
[-C--:B------:R-:W-:Y:S01]  /*3470*/  @!P1 IMAD R9, R26, R23.reuse, RZ ;  /* 0x000000171a099224 */ /* 0x080fe200078e02ff */
[----:B------:R0:W-:Y:S01]  /*3480*/  @!P4 STG.E.U8 desc[UR38][R6.64], R3 ;  /* 0x000000030600c986 */ /* 0x0001e2000c101126 */
[C---:B------:R-:W-:Y:S01]  /*3490*/  ISETP.LT.OR P4, PT, R72.reuse, 0x1, !P3 ;  /* 0x000000014800780c */ /* 0x040fe20005f81670 */
[----:B------:R-:W-:Y:S02]  /*34a0*/  @!P0 IMAD R27, R27, R23, RZ ;  /* 0x000000171b1b8224 */ /* 0x000fe400078e02ff */
[----:B------:R-:W-:Y:S01]  /*34b0*/  @!P5 STG.E.U8 desc[UR38][R6.64+0x1], R25 ;  /* 0x000001190600d986 */ /* 0x000fe2000c101126 */
[----:B------:R-:W-:-:S02]  /*34c0*/  ISETP.LT.OR P5, PT, R72, 0x1, !P2 ;  /* 0x000000014800780c */ /* 0x000fc400057a1670 */
[C---:B------:R-:W-:Y:S01]  /*34d0*/  ISETP.LT.OR P2, PT, R72.reuse, 0x9, !P2 ;  /* 0x000000094800780c */ /* 0x040fe20005741670 */
[----:B------:R1:W-:Y:S01]  /*34e0*/  @!P1 STG.E.U8 desc[UR38][R4.64], R9 ;  /* 0x0000000904009986 */ /* 0x0003e2000c101126 */
[----:B------:R-:W-:Y:S02]  /*34f0*/  ISETP.LT.OR P1, PT, R72, 0x9, !P3 ;  /* 0x000000094800780c */ /* 0x000fe40005f21670 */
[C---:B------:R-:W-:Y:S01]  /*3500*/  ISETP.GE.AND P3, PT, R73.reuse, 0x11, PT ;  /* 0x000000114900780c */ /* 0x040fe20003f66270 */
[----:B------:R-:W-:Y:S01]  /*3510*/  @!P0 STG.E.U8 desc[UR38][R4.64+0x1], R27 ;  /* 0x0000011b04008986 */ /* 0x000fe2000c101126 */
[----:B------:R-:W-:Y:S01]  /*3520*/  ISETP.GE.AND P0, PT, R73, 0x12, PT ;  /* 0x000000124900780c */ /* 0x000fe20003f06270 */
[----:B------:R-:W-:-:S04]  /*3530*/  @!P4 IMAD R11, R28, R23, RZ ;  /* 0x000000171c0bc224 */ /* 0x000fc800078e02ff */
[-C--:B------:R-:W-:Y:S01]  /*3540*/  @!P5 IMAD R29, R29, R23.reuse, RZ ;  /* 0x000000171d1dd224 */ /* 0x080fe200078e02ff */
[----:B------:R-:W-:Y:S01]  /*3550*/  @!P4 STG.E.U8 desc[UR38][R6.64+0x8], R11 ;  /* 0x0000080b0600c986 */ /* 0x000fe2000c101126 */
[C---:B------:R-:W-:Y:S01]  /*3560*/  ISETP.LT.OR P4, PT, R72.reuse, 0x1, !P3 ;  /* 0x000000014800780c */ /* 0x040fe20005f81670 */
[-C--:B------:R-:W-:Y:S02]  /*3570*/  @!P2 IMAD R31, R31, R23.reuse, RZ ;  /* 0x000000171f1fa224 */ /* 0x080fe400078e02ff */
[----:B------:R-:W-:Y:S01]  /*3580*/  @!P5 STG.E.U8 desc[UR38][R6.64+0x9], R29 ;  /* 0x0000091d0600d986 */ /* 0x000fe2000c101126 */
[----:B------:R-:W-:Y:S01]  /*3590*/  ISETP.LT.OR P5, PT, R72, 0x1, !P0 ;  /* 0x000000014800780c */ /* 0x000fe200047a1670 */
[----:B0-----:R-:W-:Y:S01]  /*35a0*/  @!P1 IMAD R3, R30, R23, RZ ;  /* 0x000000171e039224 */ /* 0x001fe200078e02ff */
[----:B------:R-:W-:Y:S01]  /*35b0*/  ISETP.LT.OR P0, PT, R72, 0x9, !P0 ;  /* 0x000000094800780c */ /* 0x000fe20004701670 */
[----:B------:R-:W-:Y:S01]  /*35c0*/  @!P2 STG.E.U8 desc[UR38][R4.64+0x9], R31 ;  /* 0x0000091f0400a986 */ /* 0x000fe2000c101126 */
[----:B------:R-:W-:-:S03]  /*35d0*/  ISETP.GE.AND P2, PT, R73, 0x19, PT ;  /* 0x000000194900780c */ /* 0x000fc60003f46270 */
[----:B------:R0:W-:Y:S01]  /*35e0*/  @!P1 STG.E.U8 desc[UR38][R4.64+0x8], R3 ;  /* 0x0000080304009986 */ /* 0x0001e2000c101126 */
[----:B------:R-:W-:Y:S01]  /*35f0*/  ISETP.LT.OR P1, PT, R72, 0x9, !P3 ;  /* 0x000000094800780c */ /* 0x000fe20005f21670 */
[----:B-1----:R-:W-:Y:S01]  /*3600*/  @!P4 IMAD R9, R32, R23, RZ ;  /* 0x000000172009c224 */ /* 0x002fe200078e02ff */
[----:B------:R-:W-:-:S03]  /*3610*/  ISETP.GE.AND P3, PT, R73, 0x1a, PT ;  /* 0x0000001a4900780c */ /* 0x000fc60003f66270 */
[-C--:B------:R-:W-:Y:S01]  /*3620*/  @!P5 IMAD R33, R33, R23.reuse, RZ ;  /* 0x000000172121d224 */ /* 0x080fe200078e02ff */
[----:B------:R-:W-:Y:S01]  /*3630*/  @!P4 STG.E.U8 desc[UR38][R6.64+0x10], R9 ;  /* 0x000010090600c986 */ /* 0x000fe2000c101126 */
[C---:B------:R-:W-:Y:S01]  /*3640*/  ISETP.LT.OR P4, PT, R72.reuse, 0x1, !P3 ;  /* 0x000000014800780c */ /* 0x040fe20005f81670 */
[-C--:B------:R-:W-:Y:S01]  /*3650*/  @!P0 IMAD R35, R35, R23.reuse, RZ ;  /* 0x0000001723238224 */ /* 0x080fe200078e02ff */
[C---:B------:R-:W-:Y:S01]  /*3660*/  ISETP.LT.OR P3, PT, R72.reuse, 0x9, !P3 ;  /* 0x000000094800780c */ /* 0x040fe20005f61670 */
[----:B------:R-:W-:Y:S01]  /*3670*/  @!P5 STG.E.U8 desc[UR38][R6.64+0x11], R33 ;  /* 0x000011210600d986 */ /* 0x000fe2000c101126 */
[----:B------:R-:W-:Y:S02]  /*3680*/  ISETP.LT.OR P5, PT, R72, 0x1, !P2 ;  /* 0x000000014800780c */ /* 0x000fe400057a1670 */
[----:B0-----:R-:W-:Y:S01]  /*3690*/  @!P1 IMAD R3, R34, R23, RZ ;  /* 0x0000001722039224 */ /* 0x001fe200078e02ff */
[----:B------:R-:W-:Y:S01]  /*36a0*/  @!P0 STG.E.U8 desc[UR38][R4.64+0x11], R35 ;  /* 0x0000112304008986 */ /* 0x000fe2000c101126 */
[----:B------:R-:W-:-:S02]  /*36b0*/  ISETP.LT.OR P2, PT, R72, 0x9, !P2 ;  /* 0x000000094800780c */ /* 0x000fc40005741670 */
[C---:B------:R-:W-:Y:S01]  /*36c0*/  ISETP.GE.AND P0, PT, R73.reuse, 0x21, PT ;  /* 0x000000214900780c */ /* 0x040fe20003f06270 */
[----:B------:R0:W-:Y:S01]  /*36d0*/  @!P1 STG.E.U8 desc[UR38][R4.64+0x10], R3 ;  /* 0x0000100304009986 */ /* 0x0001e2000c101126 */
[----:B------:R-:W-:Y:S01]  /*36e0*/  ISETP.GE.AND P1, PT, R73, 0x22, PT ;  /* 0x000000224900780c */ /* 0x000fe20003f26270 */
[-C--:B------:R-:W-:Y:S02]  /*36f0*/  @!P4 IMAD R37, R37, R23.reuse, RZ ;  /* 0x000000172525c224 */ /* 0x080fe400078e02ff */
[-C--:B------:R-:W-:Y:S02]  /*3700*/  @!P3 IMAD R39, R39, R23.reuse, RZ ;  /* 0x000000172727b224 */ /* 0x080fe400078e02ff */
[-C--:B------:R-:W-:Y:S01]  /*3710*/  @!P5 IMAD R11, R36, R23.reuse, RZ ;  /* 0x00000017240bd224 */ /* 0x080fe200078e02ff */
[----:B------:R-:W-:Y:S01]  /*3720*/  @!P4 STG.E.U8 desc[UR38][R6.64+0x19], R37 ;  /* 0x000019250600c986 */ /* 0x000fe2000c101126 */
[C---:B------:R-:W-:Y:S02]  /*3730*/  ISETP.LT.OR P4, PT, R72.reuse, 0x1, !P0 ;  /* 0x000000014800780c */ /* 0x040fe40004781670 */
[C---:B------:R-:W-:Y:S01]  /*3740*/  ISETP.LT.OR P0, PT, R72.reuse, 0x9, !P0 ;  /* 0x000000094800780c */ /* 0x040fe20004701670 */
[----:B------:R-:W-:Y:S01]  /*3750*/  @!P5 STG.E.U8 desc[UR38][R6.64+0x18], R11 ;  /* 0x0000180b0600d986 */ /* 0x000fe2000c101126 */
[----:B------:R-:W-:Y:S01]  /*3760*/  ISETP.LT.OR P5, PT, R72, 0x1, !P1 ;  /* 0x000000014800780c */ /* 0x000fe20004fa1670 */
[----:B0-----:R-:W-:Y:S01]  /*3770*/  @!P2 IMAD R3, R38, R23, RZ ;  /* 0x000000172603a224 */ /* 0x001fe200078e02ff */
[----:B------:R-:W-:Y:S01]  /*3780*/  ISETP.LT.OR P1, PT, R72, 0x9, !P1 ;  /* 0x000000094800780c */ /* 0x000fe20004f21670 */
[----:B------:R-:W-:Y:S01]  /*3790*/  @!P3 STG.E.U8 desc[UR38][R4.64+0x19], R39 ;  /* 0x000019270400b986 */ /* 0x000fe2000c101126 */
[----:B------:R-:W-:-:S03]  /*37a0*/  ISETP.GE.AND P3, PT, R73, 0x29, PT ;  /* 0x000000294900780c */ /* 0x000fc60003f66270 */
[----:B------:R0:W-:Y:S01]  /*37b0*/  @!P2 STG.E.U8 desc[UR38][R4.64+0x18], R3 ;  /* 0x000018030400a986 */ /* 0x0001e2000c101126 */
[----:B------:R-:W-:Y:S01]  /*37c0*/  ISETP.GE.AND P2, PT, R73, 0x2a, PT ;  /* 0x0000002a4900780c */ /* 0x000fe20003f46270 */
[----:B------:R-:W-:-:S04]  /*37d0*/  @!P4 IMAD R9, R40, R23, RZ ;  /* 0x000000172809c224 */ /* 0x000fc800078e02ff */
[-C--:B------:R-:W-:Y:S01]  /*37e0*/  @!P5 IMAD R41, R41, R23.reuse, RZ ;  /* 0x000000172929d224 */ /* 0x080fe200078e02ff */
[----:B------:R-:W-:Y:S01]  /*37f0*/  @!P4 STG.E.U8 desc[UR38][R6.64+0x20], R9 ;  /* 0x000020090600c986 */ /* 0x000fe2000c101126 */
[C---:B------:R-:W-:Y:S01]  /*3800*/  ISETP.LT.OR P4, PT, R72.reuse, 0x1, !P3 ;  /* 0x000000014800780c */ /* 0x040fe20005f81670 */
[-C--:B------:R-:W-:Y:S01]  /*3810*/  @!P1 IMAD R43, R43, R23.reuse, RZ ;  /* 0x000000172b2b9224 */ /* 0x080fe200078e02ff */
        /* <DEDUP_REMOVED lines=25> */
[----:B------:R1:W-:Y:S01]  /*39b0*/  @!P4 STG.E.U8 desc[UR38][R6.64+0x30], R9 ;  /* 0x000030090600c986 */ /* 0x0003e2000c101126 */
[C---:B------:R-:W-:Y:S01]  /*39c0*/  ISETP.LT.OR P4, PT, R72.reuse, 0x1, !P2 ;  /* 0x000000014800780c */ /* 0x040fe20005781670 */
[-C--:B------:R-:W-:Y:S01]  /*39d0*/  @!P0 IMAD R51, R51, R23.reuse, RZ ;  /* 0x0000001733338224 */ /* 0x080fe200078e02ff */
[C---:B------:R-:W-:Y:S01]  /*39e0*/  ISETP.LT.OR P2, PT, R72.reuse, 0x9, !P2 ;  /* 0x000000094800780c */ /* 0x040fe20005741670 */
[----:B------:R2:W-:Y:S01]  /*39f0*/  @!P5 STG.E.U8 desc[UR38][R6.64+0x31], R49 ;  /* 0x000031310600d986 */ /* 0x0005e2000c101126 */
[----:B------:R-:W-:Y:S01]  /*3a00*/  ISETP.LT.OR P5, PT, R72, 0x1, !P3 ;  /* 0x000000014800780c */ /* 0x000fe20005fa1670 */
[-C--:B0-----:R-:W-:Y:S01]  /*3a10*/  @!P1 IMAD R3, R50, R23.reuse, RZ ;  /* 0x0000001732039224 */ /* 0x081fe200078e02ff */
[----:B------:R-:W-:Y:S01]  /*3a20*/  ISETP.LT.OR P3, PT, R72, 0x9, !P3 ;  /* 0x000000094800780c */ /* 0x000fe20005f61670 */
[----:B------:R2:W-:Y:S04]  /*3a30*/  @!P0 STG.E.U8 desc[UR38][R4.64+0x31], R51 ;  /* 0x0000313304008986 */ /* 0x0005e8000c101126 */
[----:B------:R2:W-:Y:S02]  /*3a40*/  @!P1 STG.E.U8 desc[UR38][R4.64+0x30], R3 ;  /* 0x0000300304009986 */ /* 0x0005e4000c101126 */
[----:B------:R-:W-:-:S02]  /*3a50*/  @!P4 IMAD R11, R52, R23, RZ ;  /* 0x00000017340bc224 */ /* 0x000fc400078e02ff */
[-C--:B-1----:R-:W-:Y:S02]  /*3a60*/  @!P2 IMAD R9, R54, R23.reuse, RZ ;  /* 0x000000173609a224 */ /* 0x082fe400078e02ff */
[-C--:B------:R-:W-:Y:S01]  /*3a70*/  @!P5 IMAD R53, R53, R23.reuse, RZ ;  /* 0x000000173535d224 */ /* 0x080fe200078e02ff */
[----:B------:R2:W-:Y:S01]  /*3a80*/  @!P4 STG.E.U8 desc[UR38][R6.64+0x38], R11 ;  /* 0x0000380b0600c986 */ /* 0x0005e2000c101126 */
[----:B------:R-:W-:-:S03]  /*3a90*/  @!P3 IMAD R55, R55, R23, RZ ;  /* 0x000000173737b224 */ /* 0x000fc600078e02ff */
[----:B------:R2:W-:Y:S04]  /*3aa0*/  @!P5 STG.E.U8 desc[UR38][R6.64+0x39], R53 ;  /* 0x000039350600d986 */ /* 0x0005e8000c101126 */
[----:B------:R2:W-:Y:S04]  /*3ab0*/  @!P2 STG.E.U8 desc[UR38][R4.64+0x38], R9 ;  /* 0x000038090400a986 */ /* 0x0005e8000c101126 */
[----:B------:R2:W-:Y:S02]  /*3ac0*/  @!P3 STG.E.U8 desc[UR38][R4.64+0x39], R55 ;  /* 0x000039370400b986 */ /* 0x0005e4000c101126 */
.L_x_98:
[----:B------:R-:W-:Y:S05]  /*3ad0*/  BSYNC B0 ;  /* 0x0000000000007941 */ /* 0x000fea0003800000 */
.L_x_32:
[----:B------:R-:W-:Y:S01]  /*3ae0*/  IADD3 R16, P0, R16, UR36, RZ ;  /* 0x0000002410107c10 */ /* 0x000fe2000ff1e0ff */
[----:B------:R-:W-:Y:S01]  /*3af0*/  ULDC.64 UR4, c[0x0][0x650] ;  /* 0x0001940000047ab9 */ /* 0x000fe20000000a00 */
[----:B-12---:R-:W-:Y:S01]  /*3b00*/  PRMT R3, RZ, 0x7610, R3 ;  /* 0x00007610ff037816 */ /* 0x006fe20000000003 */
[----:B------:R-:W-:Y:S01]  /*3b10*/  IMAD.MOV.U32 R68, RZ, RZ, -0x1 ;  /* 0xffffffffff447424 */ /* 0x000fe200078e00ff */
[----:B------:R-:W-:Y:S01]  /*3b20*/  IADD3.X R17, R17, UR42, RZ, P0, !PT ;  /* 0x0000002a11117c10 */ /* 0x000fe200087fe4ff */
[----:B------:R-:W-:Y:S01]  /*3b30*/  IMAD.MOV.U32 R66, RZ, RZ, -0x1 ;  /* 0xffffffffff427424 */ /* 0x000fe200078e00ff */
[----:B------:R-:W-:-:S04]  /*3b40*/  ISETP.GE.U32.AND P0, PT, R16, UR4, PT ;  /* 0x0000000410007c0c */ /* 0x000fc8000bf06070 */
[----:B------:R-:W-:-:S13]  /*3b50*/  ISETP.GE.U32.AND.EX P0, PT, R17, UR5, PT, P0 ;  /* 0x0000000511007c0c */ /* 0x000fda000bf06100 */
[----:B------:R-:W-:Y:S05]  /*3b60*/  @P0 BRA `(.L_x_99) ;  /* 0x0000000400500947 */ /* 0x000fea0003800000 */
[----:B------:R-:W1:Y:S01]  /*3b70*/  LDC.64 R10, c[0x0][0x628] ;  /* 0x00018a00ff0a7b82 */ /* 0x000e620000000a00 */
[----:B------:R-:W2:Y:S01]  /*3b80*/  S2R R20, SR_CTAID.X ;  /* 0x0000000000147919 */ /* 0x000ea20000002500 */
[----:B0-----:R-:W-:Y:S02]  /*3b90*/  IMAD.MOV.U32 R8, RZ, RZ, R16 ;  /* 0x000000ffff087224 */ /* 0x001fe400078e0010 */
[----:B------:R-:W-:Y:S01]  /*3ba0*/  IMAD.MOV.U32 R9, RZ, RZ, R17 ;  /* 0x000000ffff097224 */ /* 0x000fe200078e0011 */
[----:B------:R-:W0:Y:S03]  /*3bb0*/  S2R R21, SR_CTAID.Y ;  /* 0x0000000000157919 */ /* 0x000e260000002600 */
[----:B------:R-:W0:Y:S08]  /*3bc0*/  LDC R0, c[0x0][0x630] ;  /* 0x00018c00ff007b82 */ /* 0x000e300000000800 */
[----:B------:R-:W0:Y:S01]  /*3bd0*/  LDC.64 R14, c[0x0][0x620] ;  /* 0x00018800ff0e7b82 */ /* 0x000e220000000a00 */
[----:B-1----:R-:W-:-:S04]  /*3be0*/  ISETP.NE.U32.AND P0, PT, R10, RZ, PT ;  /* 0x000000ff0a00720c */ /* 0x002fc80003f05070 */
[----:B------:R-:W-:-:S13]  /*3bf0*/  ISETP.NE.AND.EX P0, PT, R11, RZ, PT, P0 ;  /* 0x000000ff0b00720c */ /* 0x000fda0003f05300 */
[----:B0-2---:R-:W-:Y:S05]  /*3c00*/  @!P0 BRA `(.L_x_100) ;  /* 0x0000000000288947 */ /* 0x005fea0003800000 */
[----:B------:R-:W0:Y:S02]  /*3c10*/  LDC R3, c[0x0][0x634] ;  /* 0x00018d00ff037b82 */ /* 0x000e240000000800 */
[----:B0-----:R-:W-:-:S05]  /*3c20*/  IADD3 R3, P0, R16, R3, RZ ;  /* 0x0000000310037210 */ /* 0x001fca0007f1e0ff */
[----:B------:R-:W-:-:S04]  /*3c30*/  IMAD.X R13, RZ, RZ, R17, P0 ;  /* 0x000000ffff0d7224 */ /* 0x000fc800000e0611 */
[----:B---3--:R-:W-:-:S04]  /*3c40*/  IMAD.WIDE.U32 R4, R13, R10, RZ ;  /* 0x0000000a0d047225 */ /* 0x008fc800078e00ff */
[----:B----4-:R-:W-:-:S04]  /*3c50*/  IMAD.WIDE.U32 R6, P0, R3, R11, R4 ;  /* 0x0000000b03067225 */ /* 0x010fc80007800004 */
[----:B------:R-:W-:-:S04]  /*3c60*/  IMAD.WIDE.U32 R4, R3, R10, RZ ;  /* 0x0000000a03047225 */ /* 0x000fc800078e00ff */
[----:B------:R-:W-:Y:S01]  /*3c70*/  IMAD.X R9, RZ, RZ, RZ, P0 ;  /* 0x000000ffff097224 */ /* 0x000fe200000e06ff */
[----:B------:R-:W-:Y:S01]  /*3c80*/  IADD3 RZ, P0, R5, R6, RZ ;  /* 0x0000000605ff7210 */ /* 0x000fe20007f1e0ff */
[----:B------:R-:W-:-:S04]  /*3c90*/  IMAD.MOV.U32 R8, RZ, RZ, R7 ;  /* 0x000000ffff087224 */ /* 0x000fc800078e0007 */
[----:B------:R-:W-:-:S08]  /*3ca0*/  IMAD.WIDE.U32.X R8, R13, R11, R8, P0 ;  /* 0x0000000b0d087225 */ /* 0x000fd000000e0408 */
.L_x_100:
[----:B----4-:R-:W0:Y:S01]  /*3cb0*/  LDC.64 R28, c[0x0][0x640] ;  /* 0x00019000ff1c7b82 */ /* 0x010e220000000a00 */
[-CC-:B------:R-:W-:Y:S01]  /*3cc0*/  SHF.R.U64 R66, R8, R0.reuse, R9.reuse ;  /* 0x0000000008427219 */ /* 0x180fe20000001209 */
[----:B------:R-:W-:Y:S01]  /*3cd0*/  ULDC UR4, c[0x0][0x150] ;  /* 0x0000540000047ab9 */ /* 0x000fe20000000800 */
[----:B------:R-:W-:Y:S02]  /*3ce0*/  SHF.R.U32.HI R0, RZ, R0, R9 ;  /* 0x00000000ff007219 */ /* 0x000fe40000011609 */
[----:B------:R-:W-:Y:S02]  /*3cf0*/  IADD3 R3, P0, RZ, -R66, RZ ;  /* 0x80000042ff037210 */ /* 0x000fe40007f1e0ff */
[----:B------:R-:W-:Y:S01]  /*3d00*/  I2FP.F32.U32 R7, R20 ;  /* 0x0000001400077245 */ /* 0x000fe20000201000 */
[----:B------:R-:W1:Y:S02]  /*3d10*/  LDC R6, c[0x0][0x618] ;  /* 0x00018600ff067b82 */ /* 0x000e640000000800 */
[----:B---3--:R-:W-:-:S02]  /*3d20*/  IMAD.X R5, RZ, RZ, ~R0, P0 ;  /* 0x000000ffff057224 */ /* 0x008fc400000e0e00 */
[----:B------:R-:W-:Y:S01]  /*3d30*/  FMUL R7, R7, UR4 ;  /* 0x0000000407077c20 */ /* 0x000fe20008400000 */
[----:B------:R-:W-:Y:S01]  /*3d40*/  ULDC UR4, c[0x0][0x154] ;  /* 0x0000550000047ab9 */ /* 0x000fe20000000800 */
[-C--:B------:R-:W-:Y:S02]  /*3d50*/  IMAD R0, R5, R14.reuse, RZ ;  /* 0x0000000e05007224 */ /* 0x080fe400078e02ff */
[----:B------:R-:W2:Y:S01]  /*3d60*/  LDC R8, c[0x0][0x608] ;  /* 0x00018200ff087b82 */ /* 0x000ea20000000800 */
[C---:B------:R-:W-:Y:S01]  /*3d70*/  IMAD.WIDE.U32 R4, R3.reuse, R14, R16 ;  /* 0x0000000e03047225 */ /* 0x040fe200078e0010 */
[----:B------:R-:W3:Y:S03]  /*3d80*/  F2I.U32.TRUNC.NTZ R7, R7 ;  /* 0x0000000700077305 */ /* 0x000ee6000020f000 */
[----:B------:R-:W-:Y:S01]  /*3d90*/  IMAD R3, R3, R15, R0 ;  /* 0x0000000f03037224 */ /* 0x000fe200078e0200 */
[----:B------:R-:W-:-:S02]  /*3da0*/  I2FP.F32.U32 R0, R21 ;  /* 0x0000001500007245 */ /* 0x000fc40000201000 */
[----:B------:R-:W4:Y:S01]  /*3db0*/  LDC R26, c[0x0][0x658] ;  /* 0x00019600ff1a7b82 */ /* 0x000f220000000800 */
[----:B------:R-:W-:Y:S01]  /*3dc0*/  IMAD.IADD R3, R5, 0x1, R3 ;  /* 0x0000000105037824 */ /* 0x000fe200078e0203 */
[----:B0-----:R-:W-:Y:S01]  /*3dd0*/  ISETP.NE.U32.AND P0, PT, R28, RZ, PT ;  /* 0x000000ff1c00720c */ /* 0x001fe20003f05070 */
[----:B------:R-:W-:-:S03]  /*3de0*/  FMUL R0, R0, UR4 ;  /* 0x0000000400007c20 */ /* 0x000fc60008400000 */
[----:B------:R-:W-:Y:S01]  /*3df0*/  ISETP.NE.AND.EX P0, PT, R29, RZ, PT, P0 ;  /* 0x000000ff1d00720c */ /* 0x000fe20003f05300 */
[----:B------:R0:W0:Y:S01]  /*3e00*/  F2I.U32.TRUNC.NTZ R14, R0 ;  /* 0x00000000000e7305 */ /* 0x000022000020f000 */
[----:B------:R-:W0:Y:S01]  /*3e10*/  LDC R9, c[0x0][0x144] ;  /* 0x00005100ff097b82 */ /* 0x000e220000000800 */
[-C--:B-1----:R-:W-:Y:S01]  /*3e20*/  SHF.R.U64 R10, R4, R6.reuse, R3 ;  /* 0x00000006040a7219 */ /* 0x082fe20000001203 */
[----:B---3--:R-:W-:Y:S01]  /*3e30*/  IMAD.MOV R7, RZ, RZ, -R7 ;  /* 0x000000ffff077224 */ /* 0x008fe200078e0a07 */
[----:B------:R-:W-:-:S05]  /*3e40*/  SHF.R.U32.HI R3, RZ, R6, R3 ;  /* 0x00000006ff037219 */ /* 0x000fca0000011603 */
[----:B------:R-:W1:Y:S01]  /*3e50*/  LDC R24, c[0x0][0x148] ;  /* 0x00005200ff187b82 */ /* 0x000e620000000800 */
[-CC-:B--2---:R-:W-:Y:S02]  /*3e60*/  SHF.R.U64 R12, R10, R8.reuse, R3.reuse ;  /* 0x000000080a0c7219 */ /* 0x184fe40000001203 */
[----:B------:R-:W-:-:S05]  /*3e70*/  SHF.R.U32.HI R3, RZ, R8, R3 ;  /* 0x00000008ff037219 */ /* 0x000fca0000011603 */
[----:B------:R-:W2:Y:S01]  /*3e80*/  LDC R15, c[0x0][0x600] ;  /* 0x00018000ff0f7b82 */ /* 0x000ea20000000800 */
[-CC-:B----4-:R-:W-:Y:S02]  /*3e90*/  SHF.R.U64 R13, R12, R26.reuse, R3.reuse ;  /* 0x0000001a0c0d7219 */ /* 0x190fe40000001203 */
[----:B------:R-:W-:-:S03]  /*3ea0*/  SHF.R.U32.HI R5, RZ, R26, R3 ;  /* 0x0000001aff057219 */ /* 0x000fc60000011603 */
[----:B------:R-:W-:Y:S02]  /*3eb0*/  IMAD.MOV.U32 R4, RZ, RZ, R13 ;  /* 0x000000ffff047224 */ /* 0x000fe400078e000d */
[----:B------:R-:W3:Y:S01]  /*3ec0*/  LDC R27, c[0x0][0x648] ;  /* 0x00019200ff1b7b82 */ /* 0x000ee20000000800 */
[----:B0-----:R-:W-:-:S07]  /*3ed0*/  IMAD R25, R9, R7, R20 ;  /* 0x0000000709197224 */ /* 0x001fce00078e0214 */
[----:B------:R-:W0:Y:S08]  /*3ee0*/  LDC R30, c[0x0][0x638] ;  /* 0x00018e00ff1e7b82 */ /* 0x000e300000000800 */
[----:B------:R-:W4:Y:S01]  /*3ef0*/  LDC R31, c[0x0][0x610] ;  /* 0x00018400ff1f7b82 */ /* 0x000f220000000800 */
[----:B-1----:R-:W-:Y:S05]  /*3f00*/  @!P0 BRA `(.L_x_101) ;  /* 0x0000000000288947 */ /* 0x002fea0003800000 */
[----:B------:R-:W1:Y:S02]  /*3f10*/  LDC R0, c[0x0][0x64c] ;  /* 0x00019300ff007b82 */ /* 0x000e640000000800 */
[----:B-1----:R-:W-:-:S05]  /*3f20*/  IADD3 R3, P0, R13, R0, RZ ;  /* 0x000000000d037210 */ /* 0x002fca0007f1e0ff */
        /* <DEDUP_REMOVED lines=8> */
.L_x_101:
[----:B------:R-:W-:Y:S01]  /*3fb0*/  ISETP.NE.AND P0, PT, R2, 0x1, PT ;  /* 0x000000010200780c */ /* 0x000fe20003f05270 */
[----:B------:R-:W-:Y:S01]  /*3fc0*/  IMAD.MOV R14, RZ, RZ, -R14 ;  /* 0x000000ffff0e7224 */ /* 0x000fe200078e0a0e */
[----:B---3--:R-:W-:Y:S01]  /*3fd0*/  SHF.R.U64 R0, R4, R27, R5 ;  /* 0x0000001b04007219 */ /* 0x008fe20000001205 */
[----:B--2---:R-:W-:Y:S01]  /*3fe0*/  VIADD R5, R15, 0xffffffff ;  /* 0xffffffff0f057836 */ /* 0x004fe20000000000 */
[----:B------:R-:W-:-:S03]  /*3ff0*/  LOP3.LUT R3, R12, R63, RZ, 0xc0, !PT ;  /* 0x0000003f0c037212 */ /* 0x000fc600078ec0ff */
[----:B------:R-:W-:Y:S01]  /*4000*/  IMAD.MOV R4, RZ, RZ, -R0 ;  /* 0x000000ffff047224 */ /* 0x000fe200078e0a00 */
[----:B------:R-:W-:Y:S01]  /*4010*/  LOP3.LUT R10, R10, R5, RZ, 0xc0, !PT ;  /* 0x000000050a0a7212 */ /* 0x000fe200078ec0ff */
[----:B------:R-:W-:Y:S02]  /*4020*/  IMAD R0, R60, R0, R3 ;  /* 0x000000003c007224 */ /* 0x000fe400078e0203 */
[----:B0-----:R-:W-:Y:S02]  /*4030*/  IMAD R3, R4, R30, R13 ;  /* 0x0000001e04037224 */ /* 0x001fe400078e020d */
[----:B------:R-:W-:Y:S02]  /*4040*/  @P0 IMAD R25, R24, R14, R21 ;  /* 0x0000000e18190224 */ /* 0x000fe400078e0215 */
[----:B------:R-:W-:Y:S02]  /*4050*/  IMAD R5, R3, R15, R10 ;  /* 0x0000000f03057224 */ /* 0x000fe400078e020a */
[----:B----4-:R-:W-:-:S02]  /*4060*/  IMAD R0, R0, R31, R25 ;  /* 0x0000001f00007224 */ /* 0x010fc400078e0219 */
[----:B------:R-:W-:-:S03]  /*4070*/  IMAD.MOV.U32 R4, RZ, RZ, 0x1 ;  /* 0x00000001ff047424 */ /* 0x000fc600078e00ff */
[----:B------:R-:W-:Y:S02]  /*4080*/  SEL R68, R5, R0, !P0 ;  /* 0x0000000005447207 */ /* 0x000fe40004000000 */
[----:B------:R-:W-:Y:S02]  /*4090*/  PRMT R3, R4, 0x7610, R3 ;  /* 0x0000761004037816 */ /* 0x000fe40000000003 */
[----:B------:R-:W-:-:S07]  /*40a0*/  SEL R0, R0, R5, !P0 ;  /* 0x0000000500007207 */ /* 0x000fce0004000000 */
.L_x_99:
[----:B------:R-:W-:Y:S01]  /*40b0*/  LOP3.LUT P0, RZ, R3, 0xff, RZ, 0xc0, !PT ;  /* 0x000000ff03ff7812 */ /* 0x000fe2000780c0ff */
[----:B------:R-:W-:-:S12]  /*40c0*/  IMAD.MOV.U32 R67, RZ, RZ, R0 ;  /* 0x000000ffff437224 */ /* 0x000fd800078e0000 */
[----:B------:R-:W-:Y:S05]  /*40d0*/  @P0 BRA `(.L_x_102) ;  /* 0xffffffd000d80947 */ /* 0x000fea000383ffff */
[----:B------:R-:W-:Y:S05]  /*40e0*/  EXIT ;  /* 0x000000000000794d */ /* 0x000fea0003800000 */
.L_x_7:
        /* <DEDUP_REMOVED lines=26> */
.L_x_104:
[----:B------:R-:W0:Y:S01]  /*4290*/  LDC.64 R30, c[0x0][0x640] ;  /* 0x00019000ff1e7b82 */ /* 0x000e220000000a00 */
[-CC-:B------:R-:W-:Y:S01]  /*42a0*/  SHF.R.U64 R22, R14, R8.reuse, R15.reuse ;  /* 0x000000080e167219 */ /* 0x180fe2000000120f */
[----:B------:R-:W-:Y:S01]  /*42b0*/  IMAD.MOV.U32 R27, RZ, RZ, 0x1 ;  /* 0x00000001ff1b7424 */ /* 0x000fe200078e00ff */
[----:B------:R-:W-:Y:S02]  /*42c0*/  SHF.R.U32.HI R7, RZ, R8, R15 ;  /* 0x00000008ff077219 */ /* 0x000fe4000001160f */
[----:B------:R-:W-:-:S03]  /*42d0*/  IADD3 R13, P0, RZ, -R22, RZ ;  /* 0x80000016ff0d7210 */ /* 0x000fc60007f1e0ff */
[----:B------:R-:W1:Y:S02]  /*42e0*/  LDC R12, c[0x0][0x618] ;  /* 0x00018600ff0c7b82 */ /* 0x000e640000000800 */
[----:B------:R-:W-:Y:S02]  /*42f0*/  IMAD.X R7, RZ, RZ, ~R7, P0 ;  /* 0x000000ffff077224 */ /* 0x000fe400000e0e07 */
[----:B------:R-:W-:-:S04]  /*4300*/  IMAD.WIDE.U32 R10, R13, R24, R16 ;  /* 0x000000180d0a7225 */ /* 0x000fc800078e0010 */
[----:B------:R-:W2:Y:S01]  /*4310*/  LDC R14, c[0x0][0x608] ;  /* 0x00018200ff0e7b82 */ /* 0x000ea20000000800 */
[----:B------:R-:W-:-:S04]  /*4320*/  IMAD R8, R7, R24, RZ ;  /* 0x0000001807087224 */ /* 0x000fc800078e02ff */
[----:B------:R-:W-:-:S03]  /*4330*/  IMAD R7, R13, R25, R8 ;  /* 0x000000190d077224 */ /* 0x000fc600078e0208 */
[----:B------:R-:W3:Y:S01]  /*4340*/  LDC R28, c[0x0][0x658] ;  /* 0x00019600ff1c7b82 */ /* 0x000ee20000000800 */
[----:B------:R-:W-:Y:S01]  /*4350*/  IMAD.IADD R7, R11, 0x1, R7 ;  /* 0x000000010b077824 */ /* 0x000fe200078e0207 */
[----:B0-----:R-:W-:Y:S01]  /*4360*/  ISETP.NE.U32.AND P0, PT, R30, RZ, PT ;  /* 0x000000ff1e00720c */ /* 0x001fe20003f05070 */
[----:B------:R-:W-:-:S03]  /*4370*/  IMAD.MOV.U32 R11, RZ, RZ, -0x1 ;  /* 0xffffffffff0b7424 */ /* 0x000fc600078e00ff */
        /* <DEDUP_REMOVED lines=8> */
[-C--:B---3--:R-:W-:Y:S02]  /*4400*/  SHF.L.U32 R10, R11, R28.reuse, RZ ;  /* 0x0000001c0b0a7219 */ /* 0x088fe400000006ff */
[--C-:B------:R-:W-:Y:S02]  /*4410*/  SHF.R.U64 R26, R24, R28, R7.reuse ;  /* 0x0000001c181a7219 */ /* 0x100fe40000001207 */
[----:B------:R-:W-:Y:S02]  /*4420*/  LOP3.LUT R29, RZ, R10, RZ, 0x33, !PT ;  /* 0x0000000aff1d7212 */ /* 0x000fe400078e33ff */
[----:B------:R-:W-:Y:S01]  /*4430*/  SHF.R.U32.HI R11, RZ, R28, R7 ;  /* 0x0000001cff0b7219 */ /* 0x000fe20000011607 */
[----:B------:R-:W3:Y:S01]  /*4440*/  LDC R32, c[0x0][0x610] ;  /* 0x00018400ff207b82 */ /* 0x000ee20000000800 */
[----:B------:R-:W-:Y:S01]  /*4450*/  IMAD.MOV.U32 R10, RZ, RZ, R26 ;  /* 0x000000ffff0a7224 */ /* 0x000fe200078e001a */
[----:B------:R-:W-:Y:S06]  /*4460*/  @!P0 BRA `(.L_x_105) ;  /* 0x0000000000288947 */ /* 0x000fec0003800000 */
        /* <DEDUP_REMOVED lines=10> */
.L_x_105:
[----:B------:R-:W-:Y:S02]  /*4510*/  ISETP.NE.AND P0, PT, R2, 0x1, PT ;  /* 0x000000010200780c */ /* 0x000fe40003f05270 */
[----:B-1----:R-:W-:Y:S01]  /*4520*/  SHF.R.U64 R8, R10, R8, R11 ;  /* 0x000000080a087219 */ /* 0x002fe2000000120b */
[----:B0-----:R-:W-:Y:S01]  /*4530*/  VIADD R11, R21, 0xffffffff ;  /* 0xffffffff150b7836 */ /* 0x001fe20000000000 */
[----:B------:R-:W-:Y:S02]  /*4540*/  SHF.L.U32 R27, R27, R28, RZ ;  /* 0x0000001c1b1b7219 */ /* 0x000fe400000006ff */
[----:B------:R-:W-:Y:S01]  /*4550*/  LOP3.LUT R5, R24, R29, RZ, 0xc0, !PT ;  /* 0x0000001d18057212 */ /* 0x000fe200078ec0ff */
[----:B------:R-:W-:-:S04]  /*4560*/  IMAD.MOV R7, RZ, RZ, -R8 ;  /* 0x000000ffff077224 */ /* 0x000fc800078e0a08 */
[----:B------:R-:W-:Y:S02]  /*4570*/  IMAD R5, R27, R8, R5 ;  /* 0x000000081b057224 */ /* 0x000fe400078e0205 */
[----:B------:R-:W-:Y:S01]  /*4580*/  @P0 IMAD R6, R9, R23, R4 ;  /* 0x0000001709060224 */ /* 0x000fe200078e0204 */
[----:B------:R-:W-:Y:S01]  /*4590*/  LOP3.LUT R9, R20, R11, RZ, 0xc0, !PT ;  /* 0x0000000b14097212 */ /* 0x000fe200078ec0ff */
[----:B--2---:R-:W-:Y:S02]  /*45a0*/  IMAD R4, R7, R25, R26 ;  /* 0x0000001907047224 */ /* 0x004fe400078e021a */
[----:B---3--:R-:W-:Y:S02]  /*45b0*/  IMAD R6, R5, R32, R6 ;  /* 0x0000002005067224 */ /* 0x008fe400078e0206 */
[----:B------:R-:W-:Y:S02]  /*45c0*/  IMAD R5, R4, R21, R9 ;  /* 0x0000001504057224 */ /* 0x000fe400078e0209 */
[----:B------:R-:W-:-:S02]  /*45d0*/  IMAD.MOV.U32 R8, RZ, RZ, 0x1 ;  /* 0x00000001ff087424 */ /* 0x000fc400078e00ff */
[----:B------:R-:W-:Y:S01]  /*45e0*/  IMAD.MOV.U32 R7, RZ, RZ, R22 ;  /* 0x000000ffff077224 */ /* 0x000fe200078e0016 */
[----:B------:R-:W-:Y:S02]  /*45f0*/  SEL R21, R5, R6, !P0 ;  /* 0x0000000605157207 */ /* 0x000fe40004000000 */
[----:B------:R-:W-:-:S07]  /*4600*/  SEL R20, R6, R5, !P0 ;  /* 0x0000000506147207 */ /* 0x000fce0004000000 */
.L_x_103:
[----:B------:R-:W-:-:S08]  /*4610*/  NOP ;  /* 0x0000000000007918 */ /* 0x000fd00000000000 */
[----:B------:R-:W0:-:S00]  /*4620*/  USETMAXREG.DEALLOC.CTAPOOL 0x28 ;  /* 0x00000028000079c8 */ /* 0x000e0000080e0500 */
[----:B0-----:R-:W-:-:S13]  /*4630*/  ISETP.NE.AND P0, PT, R3, RZ, PT ;  /* 0x000000ff0300720c */ /* 0x001fda0003f05270 */
[----:B------:R-:W-:Y:S05]  /*4640*/  @P0 EXIT ;  /* 0x000000000000094d */ /* 0x000fea0003800000 */
[----:B------:R-:W-:Y:S01]  /*4650*/  LOP3.LUT P0, RZ, R8, 0xff, RZ, 0xc0, !PT ;  /* 0x000000ff08ff7812 */ /* 0x000fe2000780c0ff */
[----:B------:R-:W-:Y:S02]  /*4660*/  IMAD.MOV.U32 R3, RZ, RZ, 0x1 ;  /* 0x00000001ff037424 */ /* 0x000fe400078e00ff */
[----:B------:R-:W-:-:S10]  /*4670*/  IMAD.MOV.U32 R8, RZ, RZ, RZ ;  /* 0x000000ffff087224 */ /* 0x000fd400078e00ff */
[----:B------:R-:W-:Y:S05]  /*4680*/  @!P0 BRA `(.L_x_106) ;  /* 0x0000000c002c8947 */ /* 0x000fea0003800000 */
[----:B------:R-:W0:Y:S01]  /*4690*/  LDC R3, c[0x0][0x28c] ;  /* 0x0000a300ff037b82 */ /* 0x000e220000000800 */
[----:B------:R-:W1:Y:S01]  /*46a0*/  S2R R12, SR_CgaCtaId ;  /* 0x00000000000c7919 */ /* 0x000e620000008800 */
[----:B------:R-:W-:Y:S01]  /*46b0*/  ULDC UR5, c[0x0][0x658] ;  /* 0x0001960000057ab9 */ /* 0x000fe20000000800 */
[----:B------:R-:W-:Y:S01]  /*46c0*/  UMOV UR6, 0xffffffff ;  /* 0xffffffff00067882 */ /* 0x000fe20000000000 */
[----:B------:R-:W-:Y:S01]  /*46d0*/  BSSY B0, `(.L_x_106) ;  /* 0x00000c6000007945 */ /* 0x000fe20003800000 */
[----:B------:R-:W-:Y:S01]  /*46e0*/  USHF.L.U32 UR6, UR6, UR5, URZ ;  /* 0x0000000506067299 */ /* 0x000fe2000800063f */
[----:B------:R-:W-:Y:S01]  /*46f0*/  IMAD.MOV.U32 R10, RZ, RZ, 0x1 ;  /* 0x00000001ff0a7424 */ /* 0x000fe200078e00ff */
[----:B------:R-:W-:Y:S01]  /*4700*/  LOP3.LUT R9, R18, 0x2, RZ, 0xfc, !PT ;  /* 0x0000000212097812 */ /* 0x000fe200078efcff */
[----:B------:R-:W-:Y:S01]  /*4710*/  IMAD.MOV.U32 R8, RZ, RZ, RZ ;  /* 0x000000ffff087224 */ /* 0x000fe200078e00ff */
[----:B------:R-:W-:Y:S01]  /*4720*/  ULDC UR4, c[0x0][0x600] ;  /* 0x0001800000047ab9 */ /* 0x000fe20000000800 */
[----:B------:R-:W-:Y:S01]  /*4730*/  UMOV UR7, 0x1 ;  /* 0x0000000100077882 */ /* 0x000fe20000000000 */
[----:B------:R-:W-:-:S02]  /*4740*/  UIADD3 UR15, UR4, -0x1, URZ ;  /* 0xffffffff040f7890 */ /* 0x000fc4000fffe03f */
[----:B------:R-:W-:Y:S02]  /*4750*/  USHF.L.U32 UR17, UR7, UR5, URZ ;  /* 0x0000000507117299 */ /* 0x000fe4000800063f */
[----:B------:R-:W-:Y:S01]  /*4760*/  ULOP3.LUT UR16, URZ, UR6, URZ, 0x33, !UPT ;  /* 0x000000063f107292 */ /* 0x000fe2000f8e333f */
[----:B------:R-:W-:Y:S01]  /*4770*/  ULDC.64 UR20, c[0x0][0x198] ;  /* 0x0000660000147ab9 */ /* 0x000fe20000000a00 */
[----:B0-----:R-:W-:-:S05]  /*4780*/  VIADD R3, R3, 0x1f ;  /* 0x0000001f03037836 */ /* 0x001fca0000000000 */
[----:B------:R-:W-:-:S04]  /*4790*/  SHF.R.S32.HI R4, RZ, 0x1f, R3 ;  /* 0x0000001fff047819 */ /* 0x000fc80000011403 */
[----:B------:R-:W-:Y:S01]  /*47a0*/  LEA.HI R11, R4, R3, RZ, 0x5 ;  /* 0x00000003040b7211 */ /* 0x000fe200078f28ff */
[C---:B-1----:R-:W-:Y:S02]  /*47b0*/  IMAD.SHL.U32 R4, R12.reuse, 0x400, RZ ;  /* 0x000004000c047824 */ /* 0x042fe400078e00ff */
[----:B------:R-:W-:Y:S01]  /*47c0*/  IMAD.SHL.U32 R12, R12, 0x20, RZ ;  /* 0x000000200c0c7824 */ /* 0x000fe200078e00ff */
[----:B------:R-:W-:Y:S01]  /*47d0*/  SHF.R.S32.HI R11, RZ, 0x5, R11 ;  /* 0x00000005ff0b7819 */ /* 0x000fe2000001140b */
[----:B------:R-:W-:Y:S01]  /*47e0*/  IMAD.MOV.U32 R3, RZ, RZ, 0x1 ;  /* 0x00000001ff037424 */ /* 0x000fe200078e00ff */
[----:B------:R-:W-:Y:S02]  /*47f0*/  LOP3.LUT R4, R4, 0x400, RZ, 0xc0, !PT ;  /* 0x0000040004047812 */ /* 0x000fe400078ec0ff */
[----:B------:R-:W-:Y:S01]  /*4800*/  LOP3.LUT R12, R12, 0x20, RZ, 0xc0, !PT ;  /* 0x000000200c0c7812 */ /* 0x000fe200078ec0ff */
[----:B------:R-:W-:Y:S01]  /*4810*/  VIADD R19, R11, 0x1 ;  /* 0x000000010b137836 */ /* 0x000fe20000000000 */
[----:B------:R-:W-:-:S07]  /*4820*/  LOP3.LUT R13, R4, 0x5100, RZ, 0xfc, !PT ;  /* 0x00005100040d7812 */ /* 0x000fce00078efcff */
.L_x_117:
[----:B------:R-:W-:-:S03]  /*4830*/  UMOV UR4, 0xffffffff ;  /* 0xffffffff00047882 */ /* 0x000fc60000000000 */
[----:B------:R-:W-:Y:S05]  /*4840*/  BRA.DIV UR4, `(.L_x_107) ;  /* 0x0000000e04c87947 */ /* 0x000fea000b800000 */
[----:B------:R-:W-:-:S13]  /*4850*/  ELECT P6, URZ, PT ;  /* 0x00000000003f782f */ /* 0x000fda00038c0000 */
.L_x_129:
[----:B------:R-:W0:Y:S01]  /*4860*/  LDC R4, c[0x0][0x28c] ;  /* 0x0000a300ff047b82 */ /* 0x000e220000000800 */
[----:B------:R-:W-:Y:S01]  /*4870*/  BSSY B1, `(.L_x_108) ;  /* 0x0000038000017945 */ /* 0x000fe20003800000 */
[----:B0-----:R-:W-:-:S13]  /*4880*/  ISETP.LT.OR P6, PT, R4, 0x1, !P6 ;  /* 0x000000010400780c */ /* 0x001fda00077c1670 */
[----:B------:R-:W-:Y:S05]  /*4890*/  @P6 BRA `(.L_x_109) ;  /* 0x0000000000d46947 */ /* 0x000fea0003800000 */
[----:B------:R-:W-:Y:S02]  /*48a0*/  IMAD R21, R21, 0x40, R12 ;  /* 0x0000004015157824 */ /* 0x000fe400078e020c */
[----:B------:R-:W-:Y:S02]  /*48b0*/  IMAD.SHL.U32 R20, R20, 0x80, RZ ;  /* 0x0000008014147824 */ /* 0x000fe400078e00ff */
[----:B------:R-:W-:Y:S02]  /*48c0*/  IMAD.MOV.U32 R22, RZ, RZ, RZ ;  /* 0x000000ffff167224 */ /* 0x000fe400078e00ff */
[----:B------:R-:W-:Y:S02]  /*48d0*/  IMAD.MOV.U32 R4, RZ, RZ, R19 ;  /* 0x000000ffff047224 */ /* 0x000fe400078e0013 */
[----:B------:R-:W-:Y:S02]  /*48e0*/  IMAD.MOV.U32 R5, RZ, RZ, R3 ;  /* 0x000000ffff057224 */ /* 0x000fe400078e0003 */
[----:B------:R-:W-:-:S07]  /*48f0*/  IMAD.MOV.U32 R6, RZ, RZ, R8 ;  /* 0x000000ffff067224 */ /* 0x000fce00078e0008 */
.L_x_112:
[----:B------:R-:W0:Y:S01]  /*4900*/  S2R R15, SR_CgaCtaId ;  /* 0x00000000000f7919 */ /* 0x000e220000008800 */
[----:B------:R-:W-:Y:S02]  /*4910*/  MOV R14, 0x400 ;  /* 0x00000400000e7802 */ /* 0x000fe40000000f00 */
[----:B------:R-:W-:Y:S02]  /*4920*/  ISETP.NE.AND P1, PT, R0, RZ, PT ;  /* 0x000000ff0000720c */ /* 0x000fe40003f25270 */
[----:B0-----:R-:W-:Y:S02]  /*4930*/  LEA R25, R15, R14, 0x18 ;  /* 0x0000000e0f197211 */ /* 0x001fe400078ec0ff */
[----:B------:R-:W-:-:S09]  /*4940*/  SHF.L.U32 R14, R5, 0x1f, RZ ;  /* 0x0000001f050e7819 */ /* 0x000fd200000006ff */
[----:B------:R-:W0:Y:S01]  /*4950*/  @!P1 LDC R15, c[0x0][0x500] ;  /* 0x00014000ff0f9b82 */ /* 0x000e220000000800 */
[----:B------:R-:W-:-:S04]  /*4960*/  IMAD R23, R6, 0x8, R25 ;  /* 0x0000000806177824 */ /* 0x000fc800078e0219 */
[----:B------:R-:W1:Y:S02]  /*4970*/  SYNCS.PHASECHK.TRANS64.TRYWAIT P0, [R23+URZ+0x28], R14 ;  /* 0x0000280e170075a7 */ /* 0x000e64000800017f */
[----:B-1----:R-:W-:Y:S05]  /*4980*/  @!P0 BRA `(.L_x_110) ;  /* 0x0000000c00988947 */ /* 0x002fea0003800000 */
.L_x_130:
[----:B-1----:R-:W-:Y:S01]  /*4990*/  PRMT R14, R9, 0x9910, RZ ;  /* 0x00009910090e7816 */ /* 0x002fe200000000ff */
[----:B0-----:R0:W-:Y:S03]  /*49a0*/  @!P1 SYNCS.ARRIVE.TRANS64 RZ, [R23+URZ], R15 ;  /* 0x0000000f17ff99a7 */ /* 0x0011e6000800003f */
[----:B------:R-:W-:-:S13]  /*49b0*/  ISETP.NE.AND P0, PT, R14, 0x2, PT ;  /* 0x000000020e00780c */ /* 0x000fda0003f05270 */
[----:B0-----:R-:W-:Y:S05]  /*49c0*/  @P0 BRA `(.L_x_111) ;  /* 0x0000000000040947 */ /* 0x001fea0003800000 */
[----:B------:R-:W-:Y:S01]  /*49d0*/  BPT.TRAP 0x1 ;  /* 0x000000040000795c */ /* 0x000fe20000300000 */
.L_x_111:
[----:B------:R-:W-:Y:S01]  /*49e0*/  R2UR UR13, R25 ;  /* 0x00000000190d72ca */ /* 0x000fe200000e0000 */
[C---:B------:R-:W-:Y:S01]  /*49f0*/  IMAD R25, R6.reuse, 0x1000, R25 ;  /* 0x0000100006197824 */ /* 0x040fe200078e0219 */
[----:B------:R-:W-:Y:S01]  /*4a00*/  R2UR UR9, R23 ;  /* 0x00000000170972ca */ /* 0x000fe200000e0000 */
[----:B------:R-:W-:Y:S01]  /*4a10*/  IMAD R14, R6, 0x800, R13 ;  /* 0x00000800060e7824 */ /* 0x000fe200078e020d */
[----:B------:R-:W-:Y:S01]  /*4a20*/  UIADD3 UR4, UP0, UR20, 0xf0, URZ ;  /* 0x000000f014047890 */ /* 0x000fe2000ff1e03f */
[----:B------:R-:W-:Y:S01]  /*4a30*/  VIADD R4, R4, 0xffffffff ;  /* 0xffffffff04047836 */ /* 0x000fe20000000000 */
[----:B------:R-:W-:Y:S01]  /*4a40*/  R2UR UR5, R25 ;  /* 0x00000000190572ca */ /* 0x000fe200000e0000 */
[----:B------:R-:W-:Y:S01]  /*4a50*/  UIADD3 UR22, UP1, UR20, 0x1f0, URZ ;  /* 0x000001f014167890 */ /* 0x000fe2000ff3e03f */
[----:B------:R-:W-:Y:S01]  /*4a60*/  R2UR UR8, R14 ;  /* 0x000000000e0872ca */ /* 0x000fe200000e0000 */
[----:B------:R-:W-:Y:S01]  /*4a70*/  VIADD R6, R6, 0x1 ;  /* 0x0000000106067836 */ /* 0x000fe20000000000 */
[----:B------:R-:W-:Y:S01]  /*4a80*/  R2UR UR11, R20 ;  /* 0x00000000140b72ca */ /* 0x000fe200000e0000 */
[----:B------:R-:W-:Y:S01]  /*4a90*/  UIADD3.X UR23, URZ, UR21, URZ, UP1, !UPT ;  /* 0x000000153f177290 */ /* 0x000fe20008ffe43f */
[----:B------:R-:W-:Y:S01]  /*4aa0*/  R2UR UR10, R22 ;  /* 0x00000000160a72ca */ /* 0x000fe200000e0000 */
[----:B------:R-:W-:Y:S01]  /*4ab0*/  UMOV UR6, 0x0 ;  /* 0x0000000000067882 */ /* 0x000fe20000000000 */
[----:B------:R-:W-:Y:S01]  /*4ac0*/  R2UR UR12, R7 ;  /* 0x00000000070c72ca */ /* 0x000fe200000e0000 */
[----:B------:R-:W-:Y:S01]  /*4ad0*/  UMOV UR7, 0x10000000 ;  /* 0x1000000000077882 */ /* 0x000fe20000000000 */
[----:B------:R-:W-:Y:S01]  /*4ae0*/  R2UR UR18, R21 ;  /* 0x00000000151272ca */ /* 0x000fe200000e0000 */
[----:B------:R-:W-:Y:S01]  /*4af0*/  UMOV UR19, 0x30000 ;  /* 0x0003000000137882 */ /* 0x000fe20000000000 */
[----:B------:R-:W-:Y:S01]  /*4b00*/  ISETP.GT.AND P1, PT, R4, 0x1, PT ;  /* 0x000000010400780c */ /* 0x000fe20003f24270 */
[----:B------:R-:W-:Y:S01]  /*4b10*/  UIADD3 UR14, UR5, 0x100, URZ ;  /* 0x00000100050e7890 */ /* 0x000fe2000fffe03f */
[----:B------:R-:W-:Y:S01]  /*4b20*/  ISETP.NE.AND P0, PT, R6, 0x5, PT ;  /* 0x000000050600780c */ /* 0x000fe20003f05270 */
[----:B------:R-:W-:Y:S01]  /*4b30*/  UIADD3.X UR5, URZ, UR21, URZ, UP0, !UPT ;  /* 0x000000153f057290 */ /* 0x000fe200087fe43f */
[----:B------:R-:W-:Y:S01]  /*4b40*/  VIADD R22, R22, 0x20 ;  /* 0x0000002016167836 */ /* 0x000fe20000000000 */
[----:B------:R-:W-:Y:S01]  /*4b50*/  UIADD3 UR13, UR13, UR8, URZ ;  /* 0x000000080d0d7290 */ /* 0x000fe2000fffe03f */
[----:B------:R-:W-:-:S02]  /*4b60*/  SEL R14, RZ, 0x1, P0 ;  /* 0x00000001ff0e7807 */ /* 0x000fc40000000000 */
[----:B------:R-:W-:Y:S01]  /*4b70*/  UMOV UR8, UR14 ;  /* 0x0000000e00087c82 */ /* 0x000fe20008000000 */
[----:B------:R-:W-:Y:S02]  /*4b80*/  SEL R6, R6, RZ, P0 ;  /* 0x000000ff06067207 */ /* 0x000fe40000000000 */
[----:B------:R-:W-:Y:S01]  /*4b90*/  LOP3.LUT R5, R5, R14, RZ, 0x3c, !PT ;  /* 0x0000000e05057212 */ /* 0x000fe200078e3cff */
[----:B------:R0:W-:Y:S02]  /*4ba0*/  UTMALDG.3D [UR8], [UR4], desc[UR6] ;  /* 0x00000608040075b4 */ /* 0x0001e40008011000 */
[----:B0-----:R-:W-:Y:S01]  /*4bb0*/  UMOV UR11, UR18 ;  /* 0x00000012000b7c82 */ /* 0x001fe20008000000 */
[----:B------:R-:W-:Y:S02]  /*4bc0*/  UMOV UR8, UR13 ;  /* 0x0000000d00087c82 */ /* 0x000fe40008000000 */
[----:B------:R0:W-:Y:S02]  /*4bd0*/  UTMALDG.3D.MULTICAST [UR8], [UR22], UR19, desc[UR6] ;  /* 0x00000608160073b4 */ /* 0x0001e40008011813 */
[----:B0-----:R-:W-:Y:S05]  /*4be0*/  @P1 BRA `(.L_x_112) ;  /* 0xfffffffc00441947 */ /* 0x001fea000383ffff */
.L_x_109:
[----:B------:R-:W-:Y:S05]  /*4bf0*/  BSYNC B1 ;  /* 0x0000000000017941 */ /* 0x000fea0003800000 */
.L_x_108:
[----:B------:R-:W-:Y:S01]  /*4c00*/  LOP3.LUT P1, RZ, R10, 0xff, RZ, 0xc0, !PT ;  /* 0x000000ff0aff7812 */ /* 0x000fe2000782c0ff */
[C---:B------:R-:W-:Y:S01]  /*4c10*/  IMAD.IADD R7, R11.reuse, 0x1, R8 ;  /* 0x000000010b077824 */ /* 0x040fe200078e0208 */
[----:B------:R-:W-:Y:S01]  /*4c20*/  ULDC.64 UR4, c[0x0][0x650] ;  /* 0x0001940000047ab9 */ /* 0x000fe20000000a00 */
[----:B------:R-:W-:Y:S01]  /*4c30*/  ISETP.GE.U32.AND P2, PT, R11, 0x5, PT ;  /* 0x000000050b00780c */ /* 0x000fe20003f46070 */
[----:B------:R-:W-:Y:S01]  /*4c40*/  BSSY B1, `(.L_x_113) ;  /* 0x000006c000017945 */ /* 0x000fe20003800000 */
[----:B------:R-:W-:Y:S01]  /*4c50*/  IMAD.MOV.U32 R20, RZ, RZ, -0x1 ;  /* 0xffffffffff147424 */ /* 0x000fe200078e00ff */
[----:B------:R-:W-:Y:S01]  /*4c60*/  ISETP.GT.U32.AND P0, PT, R7, 0x4, PT ;  /* 0x000000040700780c */ /* 0x000fe20003f04070 */
[----:B------:R-:W-:Y:S01]  /*4c70*/  IMAD.MOV.U32 R21, RZ, RZ, -0x1 ;  /* 0xffffffffff157424 */ /* 0x000fe200078e00ff */
[----:B------:R-:W-:Y:S02]  /*4c80*/  PRMT R10, RZ, 0x7610, R10 ;  /* 0x00007610ff0a7816 */ /* 0x000fe4000000000a */
[----:B------:R-:W-:-:S03]  /*4c90*/  ISETP.LT.U32.AND P0, PT, R11, 0x5, P0 ;  /* 0x000000050b00780c */ /* 0x000fc60000701070 */
[----:B------:R-:W0:Y:S01]  /*4ca0*/  @P1 S2R R5, SR_CgaCtaId ;  /* 0x0000000000051919 */ /* 0x000e220000008800 */
[----:B------:R-:W-:-:S04]  /*4cb0*/  @P1 MOV R4, 0x400 ;  /* 0x0000040000041802 */ /* 0x000fc80000000f00 */
[----:B0-----:R-:W-:Y:S01]  /*4cc0*/  @P1 LEA R6, R5, R4, 0x18 ;  /* 0x0000000405061211 */ /* 0x001fe200078ec0ff */
[----:B------:R-:W-:Y:S01]  /*4cd0*/  IMAD.WIDE.U32 R4, R7, -0x33333333, RZ ;  /* 0xcccccccd07047825 */ /* 0x000fe200078e00ff */
[----:B------:R-:W-:Y:S02]  /*4ce0*/  SEL R4, RZ, 0x1, !P0 ;  /* 0x00000001ff047807 */ /* 0x000fe40004000000 */
[----:B------:R0:W-:Y:S01]  /*4cf0*/  @P1 SYNCS.ARRIVE.TRANS64.A1T0 RZ, [R6+URZ+0x68], RZ ;  /* 0x000068ff06ff19a7 */ /* 0x0001e2000810003f */
[----:B------:R-:W-:Y:S02]  /*4d00*/  IADD3 R16, P1, R16, UR36, RZ ;  /* 0x0000002410107c10 */ /* 0x000fe4000ff3e0ff */
[----:B------:R-:W-:Y:S02]  /*4d10*/  LOP3.LUT R3, R3, R4, RZ, 0x3c, !PT ;  /* 0x0000000403037212 */ /* 0x000fe400078e3cff */
[----:B------:R-:W-:Y:S02]  /*4d20*/  IADD3.X R17, R17, UR42, RZ, P1, !PT ;  /* 0x0000002a11117c10 */ /* 0x000fe40008ffe4ff */
[----:B------:R-:W-:-:S02]  /*4d30*/  ISETP.GE.U32.AND P0, PT, R16, UR4, PT ;  /* 0x0000000410007c0c */ /* 0x000fc4000bf06070 */
[----:B0-----:R-:W-:Y:S02]  /*4d40*/  SHF.R.U32.HI R6, RZ, 0x2, R5 ;  /* 0x00000002ff067819 */ /* 0x001fe40000011605 */
[----:B------:R-:W-:Y:S02]  /*4d50*/  ISETP.GE.U32.AND.EX P0, PT, R17, UR5, PT, P0 ;  /* 0x0000000511007c0c */ /* 0x000fe4000bf06100 */
[----:B------:R-:W-:Y:S01]  /*4d60*/  @P2 LOP3.LUT R3, R3, 0x1, R6, 0x78, !PT ;  /* 0x0000000103032812 */ /* 0x000fe200078e7806 */
[----:B------:R-:W-:Y:S01]  /*4d70*/  IMAD R8, R6, -0x5, R7 ;  /* 0xfffffffb06087824 */ /* 0x000fe200078e0207 */
[----:B------:R-:W-:Y:S01]  /*4d80*/  PRMT R4, RZ, 0x7610, R4 ;  /* 0x00007610ff047816 */ /* 0x000fe20000000004 */
[----:B------:R-:W-:-:S08]  /*4d90*/  IMAD.MOV.U32 R7, RZ, RZ, -0x1 ;  /* 0xffffffffff077424 */ /* 0x000fd000078e00ff */
[----:B------:R-:W-:Y:S05]  /*4da0*/  @P0 BRA `(.L_x_114) ;  /* 0x0000000400540947 */ /* 0x000fea0003800000 */
[----:B------:R-:W0:Y:S01]  /*4db0*/  S2R R15, SR_CTAID.X ;  /* 0x00000000000f7919 */ /* 0x000e220000002500 */
[----:B------:R-:W-:Y:S01]  /*4dc0*/  ULDC.64 UR4, c[0x0][0x628] ;  /* 0x00018a0000047ab9 */ /* 0x000fe20000000a00 */
[----:B------:R-:W-:Y:S01]  /*4dd0*/  ULDC UR7, c[0x0][0x630] ;  /* 0x00018c0000077ab9 */ /* 0x000fe20000000800 */
[----:B------:R-:W-:Y:S01]  /*4de0*/  ISETP.NE.U32.AND P0, PT, RZ, UR4, PT ;  /* 0x00000004ff007c0c */ /* 0x000fe2000bf05070 */
[----:B------:R-:W1:Y:S01]  /*4df0*/  S2R R20, SR_CTAID.Y ;  /* 0x0000000000147919 */ /* 0x000e620000002600 */
[----:B------:R-:W-:Y:S01]  /*4e00*/  ULDC UR8, c[0x0][0x150] ;  /* 0x0000540000087ab9 */ /* 0x000fe20000000800 */
[----:B------:R-:W-:Y:S01]  /*4e10*/  IMAD.MOV.U32 R4, RZ, RZ, R16 ;  /* 0x000000ffff047224 */ /* 0x000fe200078e0010 */
[----:B------:R-:W-:Y:S01]  /*4e20*/  ISETP.NE.AND.EX P0, PT, RZ, UR5, PT, P0 ;  /* 0x00000005ff007c0c */ /* 0x000fe2000bf05300 */
[----:B------:R-:W-:Y:S01]  /*4e30*/  IMAD.MOV.U32 R5, RZ, RZ, R17 ;  /* 0x000000ffff057224 */ /* 0x000fe200078e0011 */
[----:B0-----:R-:W-:-:S11]  /*4e40*/  I2FP.F32.U32 R22, R15 ;  /* 0x0000000f00167245 */ /* 0x001fd60000201000 */
[----:B------:R-:W-:Y:S05]  /*4e50*/  @!P0 BRA `(.L_x_115) ;  /* 0x0000000000288947 */ /* 0x000fea0003800000 */
[----:B------:R-:W-:Y:S02]  /*4e60*/  ULDC UR6, c[0x0][0x634] ;  /* 0x00018d0000067ab9 */ /* 0x000fe40000000800 */
[----:B------:R-:W-:-:S05]  /*4e70*/  IADD3 R5, P0, R16, UR6, RZ ;  /* 0x0000000610057c10 */ /* 0x000fca000ff1e0ff */
[----:B------:R-:W-:-:S04]  /*4e80*/  IMAD.X R21, RZ, RZ, R17, P0 ;  /* 0x000000ffff157224 */ /* 0x000fc800000e0611 */
[----:B------:R-:W-:-:S04]  /*4e90*/  IMAD.WIDE.U32 R6, R21, UR4, RZ ;  /* 0x0000000415067c25 */ /* 0x000fc8000f8e00ff */
[----:B------:R-:W-:-:S04]  /*4ea0*/  IMAD.WIDE.U32 R6, P0, R5, UR5, R6 ;  /* 0x0000000505067c25 */ /* 0x000fc8000f800006 */
[----:B------:R-:W-:-:S04]  /*4eb0*/  IMAD.WIDE.U32 R4, R5, UR4, RZ ;  /* 0x0000000405047c25 */ /* 0x000fc8000f8e00ff */
[----:B------:R-:W-:Y:S01]  /*4ec0*/  IMAD.MOV.U32 R4, RZ, RZ, R7 ;  /* 0x000000ffff047224 */ /* 0x000fe200078e0007 */
[----:B------:R-:W-:Y:S01]  /*4ed0*/  IADD3 RZ, P1, R5, R6, RZ ;  /* 0x0000000605ff7210 */ /* 0x000fe20007f3e0ff */
[----:B------:R-:W-:-:S04]  /*4ee0*/  IMAD.X R5, RZ, RZ, RZ, P0 ;  /* 0x000000ffff057224 */ /* 0x000fc800000e06ff */
[----:B------:R-:W-:-:S08]  /*4ef0*/  IMAD.WIDE.U32.X R4, R21, UR5, R4, P1 ;  /* 0x0000000515047c25 */ /* 0x000fd000088e0404 */
.L_x_115:
[--C-:B------:R-:W-:Y:S01]  /*4f00*/  SHF.R.U64 R14, R4, UR7, R5.reuse ;  /* 0x00000007040e7c19 */ /* 0x100fe20008001205 */
[----:B------:R-:W-:Y:S01]  /*4f10*/  FMUL R22, R22, UR8 ;  /* 0x0000000816167c20 */ /* 0x000fe20008400000 */
[----:B------:R-:W-:Y:S01]  /*4f20*/  SHF.R.U32.HI R4, RZ, UR7, R5 ;  /* 0x00000007ff047c19 */ /* 0x000fe20008011605 */
[----:B------:R-:W0:Y:S01]  /*4f30*/  LDC R6, c[0x0][0x144] ;  /* 0x00005100ff067b82 */ /* 0x000e220000000800 */
[----:B------:R-:W-:Y:S01]  /*4f40*/  IADD3 R5, P0, RZ, -R14, RZ ;  /* 0x8000000eff057210 */ /* 0x000fe20007f1e0ff */
[----:B------:R-:W-:Y:S01]  /*4f50*/  ULDC UR6, c[0x0][0x154] ;  /* 0x0000550000067ab9 */ /* 0x000fe20000000800 */
[----:B-1----:R-:W-:Y:S01]  /*4f60*/  I2FP.F32.U32 R7, R20 ;  /* 0x0000001400077245 */ /* 0x002fe20000201000 */
[----:B------:R-:W1:Y:S01]  /*4f70*/  F2I.U32.TRUNC.NTZ R22, R22 ;  /* 0x0000001600167305 */ /* 0x000e62000020f000 */
[----:B------:R-:W-:Y:S01]  /*4f80*/  ULDC.64 UR4, c[0x0][0x620] ;  /* 0x0001880000047ab9 */ /* 0x000fe20000000a00 */
[----:B------:R-:W-:Y:S01]  /*4f90*/  IMAD.X R4, RZ, RZ, ~R4, P0 ;  /* 0x000000ffff047224 */ /* 0x000fe200000e0e04 */
[----:B------:R-:W-:Y:S01]  /*4fa0*/  ISETP.NE.AND P2, PT, R2, 0x1, PT ;  /* 0x000000010200780c */ /* 0x000fe20003f45270 */
[----:B------:R-:W-:Y:S01]  /*4fb0*/  FMUL R23, R7, UR6 ;  /* 0x0000000607177c20 */ /* 0x000fe20008400000 */
[----:B------:R-:W2:Y:S01]  /*4fc0*/  LDC R25, c[0x0][0x148] ;  /* 0x00005200ff197b82 */ /* 0x000ea20000000800 */
[----:B------:R-:W-:Y:S01]  /*4fd0*/  IMAD R4, R4, UR4, RZ ;  /* 0x0000000404047c24 */ /* 0x000fe2000f8e02ff */
[----:B------:R-:W-:-:S02]  /*4fe0*/  ULDC.64 UR6, c[0x0][0x640] ;  /* 0x0001900000067ab9 */ /* 0x000fc40000000a00 */
[----:B------:R-:W-:Y:S01]  /*4ff0*/  ISETP.NE.U32.AND P0, PT, RZ, UR6, PT ;  /* 0x00000006ff007c0c */ /* 0x000fe2000bf05070 */
[----:B------:R-:W3:Y:S01]  /*5000*/  F2I.U32.TRUNC.NTZ R23, R23 ;  /* 0x0000001700177305 */ /* 0x000ee2000020f000 */
[C---:B------:R-:W-:Y:S02]  /*5010*/  IMAD R7, R5.reuse, UR5, R4 ;  /* 0x0000000505077c24 */ /* 0x040fe4000f8e0204 */
[----:B------:R-:W-:Y:S01]  /*5020*/  IMAD.WIDE.U32 R4, R5, UR4, R16 ;  /* 0x0000000405047c25 */ /* 0x000fe2000f8e0010 */
[----:B------:R-:W-:Y:S01]  /*5030*/  ULDC UR4, c[0x0][0x618] ;  /* 0x0001860000047ab9 */ /* 0x000fe20000000800 */
[----:B------:R-:W-:Y:S02]  /*5040*/  ISETP.NE.AND.EX P0, PT, RZ, UR7, PT, P0 ;  /* 0x00000007ff007c0c */ /* 0x000fe4000bf05300 */
[----:B------:R-:W-:Y:S02]  /*5050*/  IMAD.IADD R5, R5, 0x1, R7 ;  /* 0x0000000105057824 */ /* 0x000fe400078e0207 */
[----:B-1----:R-:W-:-:S03]  /*5060*/  IMAD.MOV R22, RZ, RZ, -R22 ;  /* 0x000000ffff167224 */ /* 0x002fc600078e0a16 */
[----:B------:R-:W-:Y:S01]  /*5070*/  SHF.R.U64 R21, R4, UR4, R5 ;  /* 0x0000000404157c19 */ /* 0x000fe20008001205 */
[----:B0-----:R-:W-:Y:S01]  /*5080*/  IMAD R15, R6, R22, R15 ;  /* 0x00000016060f7224 */ /* 0x001fe200078e020f */
[----:B------:R-:W-:Y:S01]  /*5090*/  SHF.R.U32.HI R4, RZ, UR4, R5 ;  /* 0x00000004ff047c19 */ /* 0x000fe20008011605 */
[----:B------:R-:W-:Y:S01]  /*50a0*/  ULDC UR4, c[0x0][0x608] ;  /* 0x0001820000047ab9 */ /* 0x000fe20000000800 */
[----:B---3--:R-:W-:Y:S02]  /*50b0*/  IMAD.MOV R6, RZ, RZ, -R23 ;  /* 0x000000ffff067224 */ /* 0x008fe400078e0a17 */
[--C-:B------:R-:W-:Y:S02]  /*50c0*/  SHF.R.U64 R22, R21, UR4, R4.reuse ;  /* 0x0000000415167c19 */ /* 0x100fe40008001204 */
[----:B------:R-:W-:Y:S01]  /*50d0*/  SHF.R.U32.HI R5, RZ, UR4, R4 ;  /* 0x00000004ff057c19 */ /* 0x000fe20008011604 */
[----:B------:R-:W-:Y:S01]  /*50e0*/  ULDC UR4, c[0x0][0x658] ;  /* 0x0001960000047ab9 */ /* 0x000fe20000000800 */
[----:B--2---:R-:W-:-:S02]  /*50f0*/  @P2 IMAD R15, R25, R6, R20 ;  /* 0x00000006190f2224 */ /* 0x004fc400078e0214 */
[--C-:B------:R-:W-:Y:S02]  /*5100*/  SHF.R.U64 R20, R22, UR4, R5.reuse ;  /* 0x0000000416147c19 */ /* 0x100fe40008001205 */
[----:B------:R-:W-:-:S03]  /*5110*/  SHF.R.U32.HI R23, RZ, UR4, R5 ;  /* 0x00000004ff177c19 */ /* 0x000fc60008011605 */
[----:B------:R-:W-:Y:S02]  /*5120*/  IMAD.MOV.U32 R6, RZ, RZ, R20 ;  /* 0x000000ffff067224 */ /* 0x000fe400078e0014 */
[----:B------:R-:W-:Y:S01]  /*5130*/  IMAD.MOV.U32 R5, RZ, RZ, R23 ;  /* 0x000000ffff057224 */ /* 0x000fe200078e0017 */
[----:B------:R-:W-:Y:S06]  /*5140*/  @!P0 BRA `(.L_x_116) ;  /* 0x00000000002c8947 */ /* 0x000fec0003800000 */
        /* <DEDUP_REMOVED lines=9> */
[----:B------:R-:W-:-:S04]  /*51e0*/  IMAD.WIDE.U32.X R4, R23, UR7, R4, P1 ;  /* 0x0000000717047c25 */ /* 0x000fc800088e0404 */
[----:B------:R-:W-:-:S07]  /*51f0*/  IMAD.MOV.U32 R6, RZ, RZ, R4 ;  /* 0x000000ffff067224 */ /* 0x000fce00078e0004 */
.L_x_116:
[----:B------:R-:W-:Y:S01]  /*5200*/  ULDC UR4, c[0x0][0x648] ;  /* 0x0001920000047ab9 */ /* 0x000fe20000000800 */
[----:B------:R-:W-:Y:S01]  /*5210*/  LOP3.LUT R4, R22, UR16, RZ, 0xc0, !PT ;  /* 0x0000001016047c12 */ /* 0x000fe2000f8ec0ff */
[----:B------:R-:W-:Y:S01]  /*5220*/  ULDC UR5, c[0x0][0x610] ;  /* 0x0001840000057ab9 */ /* 0x000fe20000000800 */
[----:B------:R-:W-:Y:S01]  /*5230*/  SHF.R.U64 R5, R6, UR4, R5 ;  /* 0x0000000406057c19 */ /* 0x000fe20008001205 */
[----:B------:R-:W-:Y:S01]  /*5240*/  ULDC UR4, c[0x0][0x638] ;  /* 0x00018e0000047ab9 */ /* 0x000fe20000000800 */
[----:B------:R-:W-:-:S03]  /*5250*/  LOP3.LUT R21, R21, UR15, RZ, 0xc0, !PT ;  /* 0x0000000f15157c12 */ /* 0x000fc6000f8ec0ff */
[----:B------:R-:W-:Y:S02]  /*5260*/  IMAD.MOV R7, RZ, RZ, -R5 ;  /* 0x000000ffff077224 */ /* 0x000fe400078e0a05 */
[----:B------:R-:W-:Y:S02]  /*5270*/  IMAD R4, R5, UR17, R4 ;  /* 0x0000001105047c24 */ /* 0x000fe4000f8e0204 */
[----:B------:R-:W-:Y:S01]  /*5280*/  IMAD R20, R7, UR4, R20 ;  /* 0x0000000407147c24 */ /* 0x000fe2000f8e0214 */
[----:B------:R-:W-:Y:S01]  /*5290*/  ULDC UR4, c[0x0][0x600] ;  /* 0x0001800000047ab9 */ /* 0x000fe20000000800 */
[----:B------:R-:W-:Y:S02]  /*52a0*/  IMAD R15, R4, UR5, R15 ;  /* 0x00000005040f7c24 */ /* 0x000fe4000f8e020f */
[----:B------:R-:W-:Y:S02]  /*52b0*/  IMAD R20, R20, UR4, R21 ;  /* 0x0000000414147c24 */ /* 0x000fe4000f8e0215 */
[----:B------:R-:W-:-:S02]  /*52c0*/  IMAD.MOV.U32 R4, RZ, RZ, 0x1 ;  /* 0x00000001ff047424 */ /* 0x000fc400078e00ff */
[----:B------:R-:W-:Y:S01]  /*52d0*/  IMAD.MOV.U32 R7, RZ, RZ, R14 ;  /* 0x000000ffff077224 */ /* 0x000fe200078e000e */
[----:B------:R-:W-:Y:S02]  /*52e0*/  SEL R21, R20, R15, !P2 ;  /* 0x0000000f14157207 */ /* 0x000fe40005000000 */
[----:B------:R-:W-:-:S07]  /*52f0*/  SEL R20, R15, R20, !P2 ;  /* 0x000000140f147207 */ /* 0x000fce0005000000 */
.L_x_114:
[----:B------:R-:W-:Y:S05]  /*5300*/  BSYNC B1 ;  /* 0x0000000000017941 */ /* 0x000fea0003800000 */
.L_x_113:
[----:B------:R-:W-:-:S13]  /*5310*/  LOP3.LUT P0, RZ, R4, 0xff, RZ, 0xc0, !PT ;  /* 0x000000ff04ff7812 */ /* 0x000fda000780c0ff */
[----:B------:R-:W-:Y:S05]  /*5320*/  @P0 BRA `(.L_x_117) ;  /* 0xfffffff400400947 */ /* 0x000fea000383ffff */
[----:B------:R-:W-:Y:S05]  /*5330*/  BSYNC B0 ;  /* 0x0000000000007941 */ /* 0x000fea0003800000 */
.L_x_106:
[----:B------:R-:W-:-:S03]  /*5340*/  UMOV UR4, 0xffffffff ;  /* 0xffffffff00047882 */ /* 0x000fc60000000000 */
[----:B------:R-:W-:Y:S05]  /*5350*/  BRA.DIV UR4, `(.L_x_118) ;  /* 0x0000000604387947 */ /* 0x000fea000b800000 */
[----:B------:R-:W-:-:S13]  /*5360*/  ELECT P6, URZ, PT ;  /* 0x00000000003f782f */ /* 0x000fda00038c0000 */
.L_x_133:
[----:B------:R-:W-:Y:S04]  /*5370*/  BSSY B0, `(.L_x_119) ;  /* 0x0000034000007945 */ /* 0x000fe80003800000 */
[----:B------:R-:W-:Y:S05]  /*5380*/  @!P6 BRA `(.L_x_120) ;  /* 0x0000000000c8e947 */ /* 0x000fea0003800000 */
[----:B------:R-:W-:-:S04]  /*5390*/  LOP3.LUT R18, R18, 0x2, RZ, 0xfc, !PT ;  /* 0x0000000212127812 */ /* 0x000fc800078efcff */
[----:B------:R-:W-:-:S13]  /*53a0*/  ISETP.NE.AND P0, PT, R18, 0x3, PT ;  /* 0x000000031200780c */ /* 0x000fda0003f05270 */
[----:B------:R-:W-:Y:S05]  /*53b0*/  @!P0 BRA `(.L_x_121) ;  /* 0x0000000000048947 */ /* 0x000fea0003800000 */
[----:B------:R-:W-:Y:S01]  /*53c0*/  BPT.TRAP 0x1 ;  /* 0x000000040000795c */ /* 0x000fe20000300000 */
.L_x_121:
[----:B------:R-:W0:Y:S01]  /*53d0*/  S2R R5, SR_CgaCtaId ;  /* 0x0000000000057919 */ /* 0x000e220000008800 */
[----:B------:R-:W-:Y:S02]  /*53e0*/  MOV R0, 0x400 ;  /* 0x0000040000007802 */ /* 0x000fe40000000f00 */
[----:B------:R-:W-:Y:S02]  /*53f0*/  SHF.L.U32 R2, R3, 0x1f, RZ ;  /* 0x0000001f03027819 */ /* 0x000fe400000006ff */
[----:B0-----:R-:W-:-:S05]  /*5400*/  LEA R5, R5, R0, 0x18 ;  /* 0x0000000005057211 */ /* 0x001fca00078ec0ff */
[----:B------:R-:W-:-:S04]  /*5410*/  VIADD R5, R5, 0x28 ;  /* 0x0000002805057836 */ /* 0x000fc80000000000 */
[C---:B------:R-:W-:Y:S02]  /*5420*/  IMAD R7, R8.reuse, 0x8, R5 ;  /* 0x0000000808077824 */ /* 0x040fe400078e0205 */
[----:B------:R-:W-:Y:S02]  /*5430*/  VIADD R8, R8, 0x1 ;  /* 0x0000000108087836 */ /* 0x000fe40000000000 */
[----:B------:R-:W0:Y:S03]  /*5440*/  SYNCS.PHASECHK.TRANS64.TRYWAIT P0, [R7+URZ], R2 ;  /* 0x00000002070075a7 */ /* 0x000e26000800017f */
[----:B------:R-:W-:-:S04]  /*5450*/  ISETP.NE.AND P1, PT, R8, 0x5, PT ;  /* 0x000000050800780c */ /* 0x000fc80003f25270 */
[----:B------:R-:W-:Y:S02]  /*5460*/  SEL R0, RZ, 0x1, P1 ;  /* 0x00000001ff007807 */ /* 0x000fe40000800000 */
[----:B------:R-:W-:Y:S02]  /*5470*/  SEL R8, R8, RZ, P1 ;  /* 0x000000ff08087207 */ /* 0x000fe40000800000 */
[----:B------:R-:W-:-:S03]  /*5480*/  LOP3.LUT R9, R3, R0, RZ, 0x3c, !PT ;  /* 0x0000000003097212 */ /* 0x000fc600078e3cff */
[----:B------:R-:W-:Y:S01]  /*5490*/  IMAD R6, R8, 0x8, R5 ;  /* 0x0000000808067824 */ /* 0x000fe200078e0205 */
[----:B------:R-:W-:Y:S01]  /*54a0*/  SHF.L.U32 R3, R9, 0x1f, RZ ;  /* 0x0000001f09037819 */ /* 0x000fe200000006ff */
[----:B0-----:R-:W-:Y:S06]  /*54b0*/  @!P0 BRA `(.L_x_122) ;  /* 0x0000000400008947 */ /* 0x001fec0003800000 */
.L_x_134:
[----:B------:R-:W1:Y:S01]  /*54c0*/  SYNCS.PHASECHK.TRANS64.TRYWAIT P0, [R6+URZ], R3 ;  /* 0x00000003060075a7 */ /* 0x000e62000800017f */
[----:B------:R-:W-:-:S05]  /*54d0*/  VIADD R0, R8, 0x1 ;  /* 0x0000000108007836 */ /* 0x000fca0000000000 */
[----:B------:R-:W-:-:S04]  /*54e0*/  ISETP.NE.AND P1, PT, R0, 0x5, PT ;  /* 0x000000050000780c */ /* 0x000fc80003f25270 */
[----:B0-----:R-:W-:Y:S02]  /*54f0*/  SEL R2, RZ, 0x1, P1 ;  /* 0x00000001ff027807 */ /* 0x001fe40000800000 */
[----:B------:R-:W-:Y:S02]  /*5500*/  SEL R0, R0, RZ, P1 ;  /* 0x000000ff00007207 */ /* 0x000fe40000800000 */
[----:B------:R-:W-:-:S03]  /*5510*/  LOP3.LUT R9, R9, R2, RZ, 0x3c, !PT ;  /* 0x0000000209097212 */ /* 0x000fc600078e3cff */
[----:B------:R-:W-:Y:S01]  /*5520*/  IMAD R7, R0, 0x8, R5 ;  /* 0x0000000800077824 */ /* 0x000fe200078e0205 */
[----:B------:R-:W-:Y:S01]  /*5530*/  SHF.L.U32 R4, R9, 0x1f, RZ ;  /* 0x0000001f09047819 */ /* 0x000fe200000006ff */
[----:B-1----:R-:W-:Y:S06]  /*5540*/  @!P0 BRA `(.L_x_123) ;  /* 0x0000000000f08947 */ /* 0x002fec0003800000 */
.L_x_135:
[----:B------:R-:W1:Y:S01]  /*5550*/  SYNCS.PHASECHK.TRANS64.TRYWAIT P0, [R7+URZ], R4 ;  /* 0x00000004070075a7 */ /* 0x000e62000800017f */
[----:B------:R-:W-:-:S05]  /*5560*/  VIADD R0, R0, 0x1 ;  /* 0x0000000100007836 */ /* 0x000fca0000000000 */
[----:B------:R-:W-:-:S04]  /*5570*/  ISETP.NE.AND P1, PT, R0, 0x5, PT ;  /* 0x000000050000780c */ /* 0x000fc80003f25270 */
[----:B------:R-:W-:Y:S02]  /*5580*/  SEL R2, RZ, 0x1, P1 ;  /* 0x00000001ff027807 */ /* 0x000fe40000800000 */
[----:B------:R-:W-:Y:S02]  /*5590*/  SEL R0, R0, RZ, P1 ;  /* 0x000000ff00007207 */ /* 0x000fe40000800000 */
[----:B------:R-:W-:-:S03]  /*55a0*/  LOP3.LUT R9, R9, R2, RZ, 0x3c, !PT ;  /* 0x0000000209097212 */ /* 0x000fc600078e3cff */
[----:B0-----:R-:W-:Y:S01]  /*55b0*/  IMAD R6, R0, 0x8, R5 ;  /* 0x0000000800067824 */ /* 0x001fe200078e0205 */
[----:B------:R-:W-:Y:S01]  /*55c0*/  SHF.L.U32 R3, R9, 0x1f, RZ ;  /* 0x0000001f09037819 */ /* 0x000fe200000006ff */
[----:B-1----:R-:W-:Y:S06]  /*55d0*/  @!P0 BRA `(.L_x_124) ;  /* 0x0000000000e08947 */ /* 0x002fec0003800000 */
.L_x_136:
[----:B------:R-:W1:Y:S01]  /*55e0*/  SYNCS.PHASECHK.TRANS64.TRYWAIT P0, [R6+URZ], R3 ;  /* 0x00000003060075a7 */ /* 0x000e62000800017f */
[----:B------:R-:W-:-:S05]  /*55f0*/  VIADD R0, R0, 0x1 ;  /* 0x0000000100007836 */ /* 0x000fca0000000000 */
[----:B------:R-:W-:-:S04]  /*5600*/  ISETP.NE.AND P1, PT, R0, 0x5, PT ;  /* 0x000000050000780c */ /* 0x000fc80003f25270 */
[----:B------:R-:W-:Y:S02]  /*5610*/  SEL R2, RZ, 0x1, P1 ;  /* 0x00000001ff027807 */ /* 0x000fe40000800000 */
[----:B------:R-:W-:Y:S02]  /*5620*/  SEL R0, R0, RZ, P1 ;  /* 0x000000ff00007207 */ /* 0x000fe40000800000 */
[----:B------:R-:W-:Y:S01]  /*5630*/  LOP3.LUT R2, R9, R2, RZ, 0x3c, !PT ;  /* 0x0000000209027212 */ /* 0x000fe200078e3cff */
[----:B-1----:R-:W-:Y:S06]  /*5640*/  @!P0 BRA `(.L_x_125) ;  /* 0x0000000000d88947 */ /* 0x002fec0003800000 */
.L_x_137:
[----:B------:R-:W-:Y:S01]  /*5650*/  IMAD R5, R0, 0x8, R5 ;  /* 0x0000000800057824 */ /* 0x000fe200078e0205 */
[----:B------:R-:W-:-:S07]  /*5660*/  SHF.L.U32 R0, R2, 0x1f, RZ ;  /* 0x0000001f02007819 */ /* 0x000fce00000006ff */
.L_x_126:
[----:B--2---:R2:W3:Y:S02]  /*5670*/  SYNCS.PHASECHK.TRANS64.TRYWAIT P0, [R5+URZ], R0 ;  /* 0x00000000050075a7 */ /* 0x0044e4000800017f */
[----:B---3--:R-:W-:Y:S05]  /*5680*/  @!P0 NANOSLEEP.SYNCS 0x989680 ;  /* 0x009896800000895d */ /* 0x008fea0003900000 */
[----:B------:R-:W3:Y:S02]  /*5690*/  @!P0 SYNCS.PHASECHK.TRANS64 P0, [R5+URZ], R0 ;  /* 0x00000000050085a7 */ /* 0x000ee4000800007f */
[----:B---3--:R-:W-:Y:S05]  /*56a0*/  @!P0 BRA `(.L_x_126) ;  /* 0xfffffffc00f08947 */ /* 0x008fea000383ffff */
.L_x_120:
[----:B------:R-:W-:Y:S05]  /*56b0*/  BSYNC B0 ;  /* 0x0000000000007941 */ /* 0x000fea0003800000 */
.L_x_119:
[----:B------:R-:W-:Y:S05]  /*56c0*/  EXIT ;  /* 0x000000000000794d */ /* 0x000fea0003800000 */
.L_x_21:
[----:B-1----:R1:W2:Y:S02]  /*56d0*/  SYNCS.PHASECHK.TRANS64.TRYWAIT P1, [R3+URZ], R0 ;  /* 0x00000000030075a7 */ /* 0x0022a4000802017f */
[----:B--2---:R-:W-:Y:S05]  /*56e0*/  @!P1 NANOSLEEP.SYNCS 0x989680 ;  /* 0x009896800000995d */ /* 0x004fea0003900000 */
[----:B------:R-:W2:Y:S02]  /*56f0*/  @!P1 SYNCS.PHASECHK.TRANS64 P1, [R3+URZ], R0 ;  /* 0x00000000030095a7 */ /* 0x000ea4000802007f */
[----:B--2---:R-:W-:Y:S05]  /*5700*/  @!P1 BRA `(.L_x_21) ;  /* 0xfffffffc00f09947 */ /* 0x004fea000383ffff */
[----:B------:R-:W-:Y:S05]  /*5710*/  BRA `(.L_x_20) ;  /* 0xffffffc000187947 */ /* 0x000fea000383ffff */
.L_x_26:
[----:B-1----:R1:W2:Y:S02]  /*5720*/  SYNCS.PHASECHK.TRANS64.TRYWAIT P1, [R5+URZ], R4 ;  /* 0x00000004050075a7 */ /* 0x0022a4000802017f */
[----:B--2---:R-:W-:Y:S05]  /*5730*/  @!P1 NANOSLEEP.SYNCS 0x989680 ;  /* 0x009896800000995d */ /* 0x004fea0003900000 */
[----:B------:R-:W2:Y:S02]  /*5740*/  @!P1 SYNCS.PHASECHK.TRANS64 P1, [R5+URZ], R4 ;  /* 0x00000004050095a7 */ /* 0x000ea4000802007f */
[----:B--2---:R-:W-:Y:S05]  /*5750*/  @!P1 BRA `(.L_x_26) ;  /* 0xfffffffc00f09947 */ /* 0x004fea000383ffff */
[----:B------:R-:W-:Y:S05]  /*5760*/  BRA `(.L_x_25) ;  /* 0xffffffc000987947 */ /* 0x000fea000383ffff */
.L_x_107:
[----:B------:R-:W-:Y:S01]  /*5770*/  BSSY B1, `(.L_x_127) ;  /* 0x0000006000017945 */ /* 0x000fe20003800000 */
[----:B------:R-:W-:-:S07]  /*5780*/  IMAD.MOV.U32 R15, RZ, RZ, -0x1 ;  /* 0xffffffffff0f7424 */ /* 0x000fce00078e00ff */
[----:B------:R-:W-:Y:S05]  /*5790*/  WARPSYNC.COLLECTIVE R15, `(.L_x_128) ;  /* 0x000000000f0c7348 */ /* 0x000fea0003c00000 */
[----:B------:R-:W-:Y:S02]  /*57a0*/  ELECT P6, UR62, PT ;  /* 0x00000000003e782f */ /* 0x000fe400038c0000 */
[----:B------:R-:W-:Y:S01]  /*57b0*/  MOV R14, UR62 ;  /* 0x0000003e000e7c02 */ /* 0x000fe20008000f00 */
[----:B------:R-:W-:Y:S10]  /*57c0*/  ENDCOLLECTIVE ;  /* 0x000000000000791b */ /* 0x000ff40003800000 */
.L_x_128:
[----:B------:R-:W-:Y:S05]  /*57d0*/  BSYNC B1 ;  /* 0x0000000000017941 */ /* 0x000fea0003800000 */
.L_x_127:
[----:B------:R-:W-:Y:S05]  /*57e0*/  BRA `(.L_x_129) ;  /* 0xfffffff0001c7947 */ /* 0x000fea000383ffff */
.L_x_110:
[----:B-1----:R1:W2:Y:S02]  /*57f0*/  SYNCS.PHASECHK.TRANS64.TRYWAIT P0, [R23+URZ+0x28], R14 ;  /* 0x0000280e170075a7 */ /* 0x0022a4000800017f */
[----:B--2---:R-:W-:Y:S05]  /*5800*/  @!P0 NANOSLEEP.SYNCS 0x989680 ;  /* 0x009896800000895d */ /* 0x004fea0003900000 */
[----:B------:R-:W2:Y:S02]  /*5810*/  @!P0 SYNCS.PHASECHK.TRANS64 P0, [R23+URZ+0x28], R14 ;  /* 0x0000280e170085a7 */ /* 0x000ea4000800007f */
[----:B--2---:R-:W-:Y:S05]  /*5820*/  @!P0 BRA `(.L_x_110) ;  /* 0xfffffffc00f08947 */ /* 0x004fea000383ffff */
[----:B------:R-:W-:Y:S05]  /*5830*/  BRA `(.L_x_130) ;  /* 0xfffffff000547947 */ /* 0x000fea000383ffff */
.L_x_118:
[----:B------:R-:W-:Y:S01]  /*5840*/  BSSY B0, `(.L_x_131) ;  /* 0x0000006000007945 */ /* 0x000fe20003800000 */
[----:B------:R-:W-:-:S07]  /*5850*/  IMAD.MOV.U32 R15, RZ, RZ, -0x1 ;  /* 0xffffffffff0f7424 */ /* 0x000fce00078e00ff */
[----:B------:R-:W-:Y:S05]  /*5860*/  WARPSYNC.COLLECTIVE R15, `(.L_x_132) ;  /* 0x000000000f0c7348 */ /* 0x000fea0003c00000 */
[----:B------:R-:W-:Y:S02]  /*5870*/  ELECT P6, UR62, PT ;  /* 0x00000000003e782f */ /* 0x000fe400038c0000 */
[----:B------:R-:W-:Y:S01]  /*5880*/  MOV R14, UR62 ;  /* 0x0000003e000e7c02 */ /* 0x000fe20008000f00 */
[----:B------:R-:W-:Y:S10]  /*5890*/  ENDCOLLECTIVE ;  /* 0x000000000000791b */ /* 0x000ff40003800000 */
.L_x_132:
[----:B------:R-:W-:Y:S05]  /*58a0*/  BSYNC B0 ;  /* 0x0000000000007941 */ /* 0x000fea0003800000 */
.L_x_131:
[----:B------:R-:W-:Y:S05]  /*58b0*/  BRA `(.L_x_133) ;  /* 0xfffffff800ac7947 */ /* 0x000fea000383ffff */
.L_x_122:
[----:B0-----:R0:W1:Y:S02]  /*58c0*/  SYNCS.PHASECHK.TRANS64.TRYWAIT P0, [R7+URZ], R2 ;  /* 0x00000002070075a7 */ /* 0x001064000800017f */
[----:B-1----:R-:W-:Y:S05]  /*58d0*/  @!P0 NANOSLEEP.SYNCS 0x989680 ;  /* 0x009896800000895d */ /* 0x002fea0003900000 */
[----:B------:R-:W1:Y:S02]  /*58e0*/  @!P0 SYNCS.PHASECHK.TRANS64 P0, [R7+URZ], R2 ;  /* 0x00000002070085a7 */ /* 0x000e64000800007f */
[----:B-1----:R-:W-:Y:S05]  /*58f0*/  @!P0 BRA `(.L_x_122) ;  /* 0xfffffffc00f08947 */ /* 0x002fea000383ffff */
[----:B------:R-:W-:Y:S05]  /*5900*/  BRA `(.L_x_134) ;  /* 0xfffffff800ec7947 */ /* 0x000fea000383ffff */
.L_x_123:
[----:B0-----:R0:W1:Y:S02]  /*5910*/  SYNCS.PHASECHK.TRANS64.TRYWAIT P0, [R6+URZ], R3 ;  /* 0x00000003060075a7 */ /* 0x001064000800017f */
[----:B-1----:R-:W-:Y:S05]  /*5920*/  @!P0 NANOSLEEP.SYNCS 0x989680 ;  /* 0x009896800000895d */ /* 0x002fea0003900000 */
[----:B------:R-:W1:Y:S02]  /*5930*/  @!P0 SYNCS.PHASECHK.TRANS64 P0, [R6+URZ], R3 ;  /* 0x00000003060085a7 */ /* 0x000e64000800007f */
[----:B-1----:R-:W-:Y:S05]  /*5940*/  @!P0 BRA `(.L_x_123) ;  /* 0xfffffffc00f08947 */ /* 0x002fea000383ffff */
[----:B------:R-:W-:Y:S05]  /*5950*/  BRA `(.L_x_135) ;  /* 0xfffffff800fc7947 */ /* 0x000fea000383ffff */
.L_x_124:
[----:B0-----:R0:W1:Y:S02]  /*5960*/  SYNCS.PHASECHK.TRANS64.TRYWAIT P0, [R7+URZ], R4 ;  /* 0x00000004070075a7 */ /* 0x001064000800017f */
[----:B-1----:R-:W-:Y:S05]  /*5970*/  @!P0 NANOSLEEP.SYNCS 0x989680 ;  /* 0x009896800000895d */ /* 0x002fea0003900000 */
[----:B------:R-:W1:Y:S02]  /*5980*/  @!P0 SYNCS.PHASECHK.TRANS64 P0, [R7+URZ], R4 ;  /* 0x00000004070085a7 */ /* 0x000e64000800007f */
[----:B-1----:R-:W-:Y:S05]  /*5990*/  @!P0 BRA `(.L_x_124) ;  /* 0xfffffffc00f08947 */ /* 0x002fea000383ffff */
[----:B------:R-:W-:Y:S05]  /*59a0*/  BRA `(.L_x_136) ;  /* 0xfffffffc000c7947 */ /* 0x000fea000383ffff */
.L_x_125:
[----:B-1----:R1:W2:Y:S02]  /*59b0*/  SYNCS.PHASECHK.TRANS64.TRYWAIT P0, [R6+URZ], R3 ;  /* 0x00000003060075a7 */ /* 0x0022a4000800017f */
[----:B--2---:R-:W-:Y:S05]  /*59c0*/  @!P0 NANOSLEEP.SYNCS 0x989680 ;  /* 0x009896800000895d */ /* 0x004fea0003900000 */
[----:B------:R-:W2:Y:S02]  /*59d0*/  @!P0 SYNCS.PHASECHK.TRANS64 P0, [R6+URZ], R3 ;  /* 0x00000003060085a7 */ /* 0x000ea4000800007f */
[----:B--2---:R-:W-:Y:S05]  /*59e0*/  @!P0 BRA `(.L_x_125) ;  /* 0xfffffffc00f08947 */ /* 0x004fea000383ffff */
[----:B------:R-:W-:Y:S05]  /*59f0*/  BRA `(.L_x_137) ;  /* 0xfffffffc00147947 */ /* 0x000fea000383ffff */
.L_x_138:
[----:B------:R-:W-:-:S00]  /*5a00*/  BRA `(.L_x_138) ;  /* 0xfffffffc00fc7947 */ /* 0x000fc0000383ffff */
[----:B------:R-:W-:-:S00]  /*5a10*/  NOP ;  /* 0x0000000000007918 */ /* 0x000fc00000000000 */
        /* <DEDUP_REMOVED lines=14> */
.L_x_139:


//--------------------- .nv.global.init           --------------------------
	.section	.nv.global.init,"aw",@progbits
.nv.global.init:
	.type		$str$22,@object
	.size		$str$22,($str$23 - $str$22)
$str$22:
        /*0000*/ 	.byte	0x6b, 0x5f, 0x74, 0x69, 0x6c, 0x65, 0x5f, 0x63, 0x6f, 0x75, 0x6e, 0x74, 0x20, 0x3e, 0x3d, 0x20
        /*0010*/ 	.byte	0x31, 0x00
	.type		$str$23,@object
	.size		$str$23,(__unnamed_1 - $str$23)
$str$23:
        /*0012*/ 	.byte	0x2f, 0x74, 0x6d, 0x70, 0x2f, 0x63, 0x75, 0x74, 0x6c, 0x61, 0x73, 0x73, 0x5f, 0x73, 0x77, 0x65
        /*0022*/ 	.byte	0x65, 0x70, 0x5f, 0x73, 0x72, 0x63, 0x2f, 0x69, 0x6e, 0x63, 0x6c, 0x75, 0x64, 0x65, 0x2f, 0x63
        /*0032*/ 	.byte	0x75, 0x74, 0x6c, 0x61, 0x73, 0x73, 0x2f, 0x67, 0x65, 0x6d, 0x6d, 0x2f, 0x63, 0x6f, 0x6c, 0x6c
        /*0042*/ 	.byte	0x65, 0x63, 0x74, 0x69, 0x76, 0x65, 0x2f, 0x73, 0x6d, 0x39, 0x30, 0x5f, 0x6d, 0x6d, 0x61, 0x5f
        /*0052*/ 	.byte	0x74, 0x6d, 0x61, 0x5f, 0x67, 0x6d, 0x6d, 0x61, 0x5f, 0x73, 0x73, 0x5f, 0x77, 0x61, 0x72, 0x70
        /*0062*/ 	.byte	0x73, 0x70, 0x65, 0x63, 0x69, 0x61, 0x6c, 0x69, 0x7a, 0x65, 0x64, 0x2e, 0x68, 0x70, 0x70, 0x00
	.type		__unnamed_1,@object
	.size		__unnamed_1,(.L_0 - __unnamed_1)
__unnamed_1:
        /*0072*/ 	.byte	0x76, 0x6f, 0x69, 0x64, 0x20, 0x63, 0x75, 0x74, 0x6c, 0x61, 0x73, 0x73, 0x3a, 0x3a, 0x67, 0x65
        /* <DEDUP_REMOVED lines=172> */
        /*0b42*/ 	.byte	0x74, 0x69, 0x74, 0x79, 0x5d, 0x00
.L_0:


//--------------------- .nv.shared._ZN7cutlass13device_kernelINS_4gemm6kernel13GemmUniversalIN4cute5tupleIJiiiiEEENS1_10collective13CollectiveMmaINS1_34MainloopSm90TmaGmmaWarpSpecializedILi5ENS5_IJNS4_1CILi2EEENSA_ILi1EEESC_EEENS1_35KernelTmaWarpSpecializedCooperativeEEENS5_IJNSA_ILi128EEENSA_ILi64EEENSA_ILi32EEEEEEaNS5_IJlSC_lEEEaSK_NS4_8TiledMMAINS4_8MMA_AtomIJNS4_4SM904GMMA26MMA_64x64x32_S32S8S8_SS_TNEEEENS4_6LayoutISD_NS5_IJSC_NSA_ILi0EEESS_EEEEENS5_IJNS4_10UnderscoreESV_SV_EEEEENS4_13SM90_TMA_LOADENS4_14ComposedLayoutINS4_7SwizzleILi1ELi4ELi3EEENS4_18smem_ptr_flag_bitsILi8EEENSR_INS5_IJNSA_ILi8EEESI_EEENS5_IJSI_SC_EEEEEEEvNS4_8identityENS4_23SM90_TMA_LOAD_MULTICASTES18_vS19_EENS_8epilogue10collective6detail29Sm90TmaWarpSpecializedAdapterINS1D_15DefaultEpilogueIaSK_SK_NS1C_6thread17LinearCombinationIaLi1EiiLNS1H_9ScaleType4KindE0ELNS_15FloatRoundStyleE2EaEENS1_15EpilogueDefaultEEEEEvvEEEEvNT_6ParamsE --------------------------
	.section	.nv.shared._ZN7cutlass13device_kernelINS_4gemm6kernel13GemmUniversalIN4cute5tupleIJiiiiEEENS1_10collective13CollectiveMmaINS1_34MainloopSm90TmaGmmaWarpSpecializedILi5ENS5_IJNS4_1CILi2EEENSA_ILi1EEESC_EEENS1_35KernelTmaWarpSpecializedCooperativeEEENS5_IJNSA_ILi128EEENSA_ILi64EEENSA_ILi32EEEEEEaNS5_IJlSC_lEEEaSK_NS4_8TiledMMAINS4_8MMA_AtomIJNS4_4SM904GMMA26MMA_64x64x32_S32S8S8_SS_TNEEEENS4_6LayoutISD_NS5_IJSC_NSA_ILi0EEESS_EEEEENS5_IJNS4_10UnderscoreESV_SV_EEEEENS4_13SM90_TMA_LOADENS4_14ComposedLayoutINS4_7SwizzleILi1ELi4ELi3EEENS4_18smem_ptr_flag_bitsILi8EEENSR_INS5_IJNSA_ILi8EEESI_EEENS5_IJSI_SC_EEEEEEEvNS4_8identityENS4_23SM90_TMA_LOAD_MULTICASTES18_vS19_EENS_8epilogue10collective6detail29Sm90TmaWarpSpecializedAdapterINS1D_15DefaultEpilogueIaSK_SK_NS1C_6thread17LinearCombinationIaLi1EiiLNS1H_9ScaleType4KindE0ELNS_15FloatRoundStyleE2EaEENS1_15EpilogueDefaultEEEEEvvEEEEvNT_6ParamsE,"aw",@nobits
	.sectionflags	@""
	.align	16
	.zero		1024


//--------------------- .nv.shared.reserved.0     --------------------------
	.section	.nv.shared.reserved.0,"aw",@nobits
	.weak		__nv_reservedSMEM_offset_0_alias
	.size		__nv_reservedSMEM_offset_0_alias, 0, 0
	.other		__nv_reservedSMEM_offset_0_alias,@"STO_CUDA_RESERVED_SHARED STV_DEFAULT"
__nv_reservedSMEM_offset_0_alias:
	.zero		0


//--------------------- .nv.global                --------------------------
	.section	.nv.global,"aw",@nobits
.nv.global:
	.type		_ZN39_INTERNAL_53cae232_4_k_cu_fd1ce008_56604cute1_E,@object
	.size		_ZN39_INTERNAL_53cae232_4_k_cu_fd1ce008_56604cute1_E,(_ZN39_INTERNAL_53cae232_4_k_cu_fd1ce008_56604cuda3std3__45__cpo6cbeginE - _ZN39_INTERNAL_53cae232_4_k_cu_fd1ce008_56604cute1_E)
_ZN39_INTERNAL_53cae232_4_k_cu_fd1ce008_56604cute1_E:
	.zero		1
	.type		_ZN39_INTERNAL_53cae232_4_k_cu_fd1ce008_56604cuda3std3__45__cpo6cbeginE,@object
	.size		_ZN39_INTERNAL_53cae232_4_k_cu_fd1ce008_56604cuda3std3__45__cpo6cbeginE,(_ZN39_INTERNAL_53cae232_4_k_cu_fd1ce008_56604cuda3std3__48in_placeE - _ZN39_INTERNAL_53cae232_4_k_cu_fd1ce008_56604cuda3std3__45__cpo6cbeginE)
_ZN39_INTERNAL_53cae232_4_k_cu_fd1ce008_56604cuda3std3__45__cpo6cbeginE:
	.zero		1
	.type		_ZN39_INTERNAL_53cae232_4_k_cu_fd1ce008_56604cuda3std3__48in_placeE,@object
	.size		_ZN39_INTERNAL_53cae232_4_k_cu_fd1ce008_56604cuda3std3__48in_placeE,(_ZN39_INTERNAL_53cae232_4_k_cu_fd1ce008_56604cuda3std6ranges3__45__cpo9iter_moveE - _ZN39_INTERNAL_53cae232_4_k_cu_fd1ce008_56604cuda3std3__48in_placeE)
_ZN39_INTERNAL_53cae232_4_k_cu_fd1ce008_56604cuda3std3__48in_placeE:
	.zero		1
	.type		_ZN39_INTERNAL_53cae232_4_k_cu_fd1ce008_56604cuda3std6ranges3__45__cpo9iter_moveE,@object
	.size		_ZN39_INTERNAL_53cae232_4_k_cu_fd1ce008_56604cuda3std6ranges3__45__cpo9iter_moveE,(_ZN39_INTERNAL_53cae232_4_k_cu_fd1ce008_56604cuda3std3__45__cpo5beginE - _ZN39_INTERNAL_53cae232_4_k_cu_fd1ce008_56604cuda3std6ranges3__45__cpo9iter_moveE)
_ZN39_INTERNAL_53cae232_4_k_cu_fd1ce008_56604cuda3std6ranges3__45__cpo9iter_moveE:
	.zero		1
	.type		_ZN39_INTERNAL_53cae232_4_k_cu_fd1ce008_56604cuda3std3__45__cpo5beginE,@object
	.size		_ZN39_INTERNAL_53cae232_4_k_cu_fd1ce008_56604cuda3std3__45__cpo5beginE,(_ZN39_INTERNAL_53cae232_4_k_cu_fd1ce008_56604cuda3std3__441_GLOBAL__N__53cae232_4_k_cu_fd1ce008_56606ignoreE - _ZN39_INTERNAL_53cae232_4_k_cu_fd1ce008_56604cuda3std3__45__cpo5beginE)
_ZN39_INTERNAL_53cae232_4_k_cu_fd1ce008_56604cuda3std3__45__cpo5beginE:
	.zero		1
	.type		_ZN39_INTERNAL_53cae232_4_k_cu_fd1ce008_56604cuda3std3__441_GLOBAL__N__53cae232_4_k_cu_fd1ce008_56606ignoreE,@object
	.size		_ZN39_INTERNAL_53cae232_4_k_cu_fd1ce008_56604cuda3std3__441_GLOBAL__N__53cae232_4_k_cu_fd1ce008_56606ignoreE,(_ZN39_INTERNAL_53cae232_4_k_cu_fd1ce008_56604cute7productE - _ZN39_INTERNAL_53cae232_4_k_cu_fd1ce008_56604cuda3std3__441_GLOBAL__N__53cae232_4_k_cu_fd1ce008_56606ignoreE)
_ZN39_INTERNAL_53cae232_4_k_cu_fd1ce008_56604cuda3std3__441_GLOBAL__N__53cae232_4_k_cu_fd1ce008_56606ignoreE:
	.zero		1
	.type		_ZN39_INTERNAL_53cae232_4_k_cu_fd1ce008_56604cute7productE,@object
	.size		_ZN39_INTERNAL_53cae232_4_k_cu_fd1ce008_56604cute7productE,(_ZN39_INTERNAL_53cae232_4_k_cu_fd1ce008_56604cuda3std3__45__cpo3endE - _ZN39_INTERNAL_53cae232_4_k_cu_fd1ce008_56604cute7productE)
_ZN39_INTERNAL_53cae232_4_k_cu_fd1ce008_56604cute7productE:
	.zero		1
	.type		_ZN39_INTERNAL_53cae232_4_k_cu_fd1ce008_56604cuda3std3__45__cpo3endE,@object
	.size		_ZN39_INTERNAL_53cae232_4_k_cu_fd1ce008_56604cuda3std3__45__cpo3endE,(_ZN39_INTERNAL_53cae232_4_k_cu_fd1ce008_56604cuda3std3__419piecewise_constructE - _ZN39_INTERNAL_53cae232_4_k_cu_fd1ce008_56604cuda3std3__45__cpo3endE)
_ZN39_INTERNAL_53cae232_4_k_cu_fd1ce008_56604cuda3std3__45__cpo3endE:
	.zero		1
	.type		_ZN39_INTERNAL_53cae232_4_k_cu_fd1ce008_56604cuda3std3__419piecewise_constructE,@object
	.size		_ZN39_INTERNAL_53cae232_4_k_cu_fd1ce008_56604cuda3std3__419piecewise_constructE,(_ZN39_INTERNAL_53cae232_4_k_cu_fd1ce008_56604cuda3std3__45__cpo4cendE - _ZN39_INTERNAL_53cae232_4_k_cu_fd1ce008_56604cuda3std3__419piecewise_constructE)
_ZN39_INTERNAL_53cae232_4_k_cu_fd1ce008_56604cuda3std3__419piecewise_constructE:
	.zero		1
	.type		_ZN39_INTERNAL_53cae232_4_k_cu_fd1ce008_56604cuda3std3__45__cpo4cendE,@object
	.size		_ZN39_INTERNAL_53cae232_4_k_cu_fd1ce008_56604cuda3std3__45__cpo4cendE,(_ZN39_INTERNAL_53cae232_4_k_cu_fd1ce008_56604cuda3std6ranges3__45__cpo4swapE - _ZN39_INTERNAL_53cae232_4_k_cu_fd1ce008_56604cuda3std3__45__cpo4cendE)
_ZN39_INTERNAL_53cae232_4_k_cu_fd1ce008_56604cuda3std3__45__cpo4cendE:
	.zero		1
	.type		_ZN39_INTERNAL_53cae232_4_k_cu_fd1ce008_56604cuda3std6ranges3__45__cpo4swapE,@object
	.size		_ZN39_INTERNAL_53cae232_4_k_cu_fd1ce008_56604cuda3std6ranges3__45__cpo4swapE,(.L_8 - _ZN39_INTERNAL_53cae232_4_k_cu_fd1ce008_56604cuda3std6ranges3__45__cpo4swapE)
_ZN39_INTERNAL_53cae232_4_k_cu_fd1ce008_56604cuda3std6ranges3__45__cpo4swapE:
	.zero		1
.L_8:


//--------------------- .nv.constant0._ZN7cutlass13device_kernelINS_4gemm6kernel13GemmUniversalIN4cute5tupleIJiiiiEEENS1_10collective13CollectiveMmaINS1_34MainloopSm90TmaGmmaWarpSpecializedILi5ENS5_IJNS4_1CILi2EEENSA_ILi1EEESC_EEENS1_35KernelTmaWarpSpecializedCooperativeEEENS5_IJNSA_ILi128EEENSA_ILi64EEENSA_ILi32EEEEEEaNS5_IJlSC_lEEEaSK_NS4_8TiledMMAINS4_8MMA_AtomIJNS4_4SM904GMMA26MMA_64x64x32_S32S8S8_SS_TNEEEENS4_6LayoutISD_NS5_IJSC_NSA_ILi0EEESS_EEEEENS5_IJNS4_10UnderscoreESV_SV_EEEEENS4_13SM90_TMA_LOADENS4_14ComposedLayoutINS4_7SwizzleILi1ELi4ELi3EEENS4_18smem_ptr_flag_bitsILi8EEENSR_INS5_IJNSA_ILi8EEESI_EEENS5_IJSI_SC_EEEEEEEvNS4_8identityENS4_23SM90_TMA_LOAD_MULTICASTES18_vS19_EENS_8epilogue10collective6detail29Sm90TmaWarpSpecializedAdapterINS1D_15DefaultEpilogueIaSK_SK_NS1C_6thread17LinearCombinationIaLi1EiiLNS1H_9ScaleType4KindE0ELNS_15FloatRoundStyleE2EaEENS1_15EpilogueDefaultEEEEEvvEEEEvNT_6ParamsE --------------------------
	.section	.nv.constant0._ZN7cutlass13device_kernelINS_4gemm6kernel13GemmUniversalIN4cute5tupleIJiiiiEEENS1_10collective13CollectiveMmaINS1_34MainloopSm90TmaGmmaWarpSpecializedILi5ENS5_IJNS4_1CILi2EEENSA_ILi1EEESC_EEENS1_35KernelTmaWarpSpecializedCooperativeEEENS5_IJNSA_ILi128EEENSA_ILi64EEENSA_ILi32EEEEEEaNS5_IJlSC_lEEEaSK_NS4_8TiledMMAINS4_8MMA_AtomIJNS4_4SM904GMMA26MMA_64x64x32_S32S8S8_SS_TNEEEENS4_6LayoutISD_NS5_IJSC_NSA_ILi0EEESS_EEEEENS5_IJNS4_10UnderscoreESV_SV_EEEEENS4_13SM90_TMA_LOADENS4_14ComposedLayoutINS4_7SwizzleILi1ELi4ELi3EEENS4_18smem_ptr_flag_bitsILi8EEENSR_INS5_IJNSA_ILi8EEESI_EEENS5_IJSI_SC_EEEEEEEvNS4_8identityENS4_23SM90_TMA_LOAD_MULTICASTES18_vS19_EENS_8epilogue10collective6detail29Sm90TmaWarpSpecializedAdapterINS1D_15DefaultEpilogueIaSK_SK_NS1C_6thread17LinearCombinationIaLi1EiiLNS1H_9ScaleType4KindE0ELNS_15FloatRoundStyleE2EaEENS1_15EpilogueDefaultEEEEEvvEEEEvNT_6ParamsE,"a",@progbits
	.sectionflags	@""
	.align	4
.nv.constant0._ZN7cutlass13device_kernelINS_4gemm6kernel13GemmUniversalIN4cute5tupleIJiiiiEEENS1_10collective13CollectiveMmaINS1_34MainloopSm90TmaGmmaWarpSpecializedILi5ENS5_IJNS4_1CILi2EEENSA_ILi1EEESC_EEENS1_35KernelTmaWarpSpecializedCooperativeEEENS5_IJNSA_ILi128EEENSA_ILi64EEENSA_ILi32EEEEEEaNS5_IJlSC_lEEEaSK_NS4_8TiledMMAINS4_8MMA_AtomIJNS4_4SM904GMMA26MMA_64x64x32_S32S8S8_SS_TNEEEENS4_6LayoutISD_NS5_IJSC_NSA_ILi0EEESS_EEEEENS5_IJNS4_10UnderscoreESV_SV_EEEEENS4_13SM90_TMA_LOADENS4_14ComposedLayoutINS4_7SwizzleILi1ELi4ELi3EEENS4_18smem_ptr_flag_bitsILi8EEENSR_INS5_IJNSA_ILi8EEESI_EEENS5_IJSI_SC_EEEEEEEvNS4_8identityENS4_23SM90_TMA_LOAD_MULTICASTES18_vS19_EENS_8epilogue10collective6detail29Sm90TmaWarpSpecializedAdapterINS1D_15DefaultEpilogueIaSK_SK_NS1C_6thread17LinearCombinationIaLi1EiiLNS1H_9ScaleType4KindE0ELNS_15FloatRoundStyleE2EaEENS1_15EpilogueDefaultEEEEEvvEEEEvNT_6ParamsE:
	.zero		1664


//--------------------- SYMBOLS --------------------------

	.type		.nv.reservedSmem.offset0,@object
	.size		.nv.reservedSmem.offset0,0x4
	.type		__assertfail,@function
